//
// Generated by NVIDIA NVVM Compiler
//
// Compiler Build ID: CL-36424714
// Cuda compilation tools, release 13.0, V13.0.88
// Based on NVVM 20.0.0
//

.version 9.0
.target sm_100
.address_size 64

	// .globl	_Z15updateCentroidsPdS_S_iii
// _ZZ8Kernel04PdPiS0_S_E7indexed has been demoted
// _ZZ8Kernel04PdPiS0_S_E3sDK has been demoted

.visible .entry _Z15updateCentroidsPdS_S_iii(
	.param .u64 .ptr .align 1 _Z15updateCentroidsPdS_S_iii_param_0,
	.param .u64 .ptr .align 1 _Z15updateCentroidsPdS_S_iii_param_1,
	.param .u64 .ptr .align 1 _Z15updateCentroidsPdS_S_iii_param_2,
	.param .u32 _Z15updateCentroidsPdS_S_iii_param_3,
	.param .u32 _Z15updateCentroidsPdS_S_iii_param_4,
	.param .u32 _Z15updateCentroidsPdS_S_iii_param_5
)
{
	.reg .pred 	%p<26>;
	.reg .b32 	%r<147>;
	.reg .b32 	%f<72>;
	.reg .b64 	%rd<50>;
	.reg .b64 	%fd<63>;

	ld.param.u64 	%rd9, [_Z15updateCentroidsPdS_S_iii_param_0];
	ld.param.u64 	%rd10, [_Z15updateCentroidsPdS_S_iii_param_2];
	ld.param.u32 	%r92, [_Z15updateCentroidsPdS_S_iii_param_3];
	ld.param.u32 	%r93, [_Z15updateCentroidsPdS_S_iii_param_4];
	cvta.to.global.u64 	%rd1, %rd9;
	cvta.to.global.u64 	%rd2, %rd10;
	mov.u32 	%r94, %ctaid.y;
	mov.u32 	%r95, %ntid.y;
	mov.u32 	%r96, %tid.y;
	mad.lo.s32 	%r1, %r94, %r95, %r96;
	mov.u32 	%r97, %ctaid.x;
	mov.u32 	%r98, %ntid.x;
	mul.lo.s32 	%r2, %r97, %r98;
	mov.u32 	%r3, %tid.x;
	add.s32 	%r4, %r2, %r3;
	setp.ge.s32 	%p1, %r4, %r93;
	@%p1 bra 	$L__BB0_44;
	setp.lt.s32 	%p2, %r92, 1;
	mov.f32 	%f49, 0f00000000;
	mov.f32 	%f71, %f49;
	@%p2 bra 	$L__BB0_43;
	cvt.rn.f64.u32 	%fd1, %r1;
	and.b32  	%r5, %r92, 7;
	setp.lt.u32 	%p3, %r92, 8;
	mov.f32 	%f49, 0f00000000;
	mov.b32 	%r137, 0;
	mov.u32 	%r120, %r137;
	mov.u32 	%r131, %r4;
	@%p3 bra 	$L__BB0_21;
	and.b32  	%r137, %r92, 2147483640;
	neg.s32 	%r117, %r137;
	add.s32 	%r102, %r3, %r93;
	add.s32 	%r116, %r102, %r2;
	shl.b32 	%r9, %r93, 3;
	mad.lo.s32 	%r115, %r93, 7, %r4;
	mad.lo.s32 	%r114, %r93, 6, %r4;
	mad.lo.s32 	%r113, %r93, 5, %r4;
	shl.b32 	%r103, %r93, 2;
	add.s32 	%r112, %r4, %r103;
	mad.lo.s32 	%r111, %r93, 3, %r4;
	add.s64 	%rd49, %rd2, 32;
	shl.b32 	%r104, %r93, 1;
	add.s32 	%r110, %r4, %r104;
	mov.f32 	%f49, 0f00000000;
	mov.b32 	%r120, 0;
	mov.u32 	%r131, %r4;
$L__BB0_4:
	.pragma "nounroll";
	ld.global.f64 	%fd2, [%rd49+-32];
	setp.neu.f64 	%p4, %fd2, %fd1;
	@%p4 bra 	$L__BB0_6;
	mul.wide.s32 	%rd11, %r131, 8;
	add.s64 	%rd12, %rd1, %rd11;
	ld.global.f64 	%fd3, [%rd12];
	cvt.f64.f32 	%fd4, %f49;
	add.f64 	%fd5, %fd3, %fd4;
	cvt.rn.f32.f64 	%f49, %fd5;
	add.s32 	%r120, %r120, 1;
$L__BB0_6:
	ld.global.f64 	%fd6, [%rd49+-24];
	setp.neu.f64 	%p5, %fd6, %fd1;
	@%p5 bra 	$L__BB0_8;
	mul.wide.s32 	%rd13, %r116, 8;
	add.s64 	%rd14, %rd1, %rd13;
	ld.global.f64 	%fd7, [%rd14];
	cvt.f64.f32 	%fd8, %f49;
	add.f64 	%fd9, %fd7, %fd8;
	cvt.rn.f32.f64 	%f49, %fd9;
	add.s32 	%r120, %r120, 1;
$L__BB0_8:
	add.s32 	%r30, %r131, %r93;
	ld.global.f64 	%fd10, [%rd49+-16];
	setp.neu.f64 	%p6, %fd10, %fd1;
	@%p6 bra 	$L__BB0_10;
	mul.wide.s32 	%rd15, %r110, 8;
	add.s64 	%rd16, %rd1, %rd15;
	ld.global.f64 	%fd11, [%rd16];
	cvt.f64.f32 	%fd12, %f49;
	add.f64 	%fd13, %fd11, %fd12;
	cvt.rn.f32.f64 	%f49, %fd13;
	add.s32 	%r120, %r120, 1;
$L__BB0_10:
	add.s32 	%r33, %r30, %r93;
	ld.global.f64 	%fd14, [%rd49+-8];
	setp.neu.f64 	%p7, %fd14, %fd1;
	@%p7 bra 	$L__BB0_12;
	mul.wide.s32 	%rd17, %r111, 8;
	add.s64 	%rd18, %rd1, %rd17;
	ld.global.f64 	%fd15, [%rd18];
	cvt.f64.f32 	%fd16, %f49;
	add.f64 	%fd17, %fd15, %fd16;
	cvt.rn.f32.f64 	%f49, %fd17;
	add.s32 	%r120, %r120, 1;
$L__BB0_12:
	add.s32 	%r36, %r33, %r93;
	ld.global.f64 	%fd18, [%rd49];
	setp.neu.f64 	%p8, %fd18, %fd1;
	@%p8 bra 	$L__BB0_14;
	mul.wide.s32 	%rd19, %r112, 8;
	add.s64 	%rd20, %rd1, %rd19;
	ld.global.f64 	%fd19, [%rd20];
	cvt.f64.f32 	%fd20, %f49;
	add.f64 	%fd21, %fd19, %fd20;
	cvt.rn.f32.f64 	%f49, %fd21;
	add.s32 	%r120, %r120, 1;
$L__BB0_14:
	add.s32 	%r39, %r36, %r93;
	ld.global.f64 	%fd22, [%rd49+8];
	setp.neu.f64 	%p9, %fd22, %fd1;
	@%p9 bra 	$L__BB0_16;
	mul.wide.s32 	%rd21, %r113, 8;
	add.s64 	%rd22, %rd1, %rd21;
	ld.global.f64 	%fd23, [%rd22];
	cvt.f64.f32 	%fd24, %f49;
	add.f64 	%fd25, %fd23, %fd24;
	cvt.rn.f32.f64 	%f49, %fd25;
	add.s32 	%r120, %r120, 1;
$L__BB0_16:
	add.s32 	%r42, %r39, %r93;
	ld.global.f64 	%fd26, [%rd49+16];
	setp.neu.f64 	%p10, %fd26, %fd1;
	@%p10 bra 	$L__BB0_18;
	mul.wide.s32 	%rd23, %r114, 8;
	add.s64 	%rd24, %rd1, %rd23;
	ld.global.f64 	%fd27, [%rd24];
	cvt.f64.f32 	%fd28, %f49;
	add.f64 	%fd29, %fd27, %fd28;
	cvt.rn.f32.f64 	%f49, %fd29;
	add.s32 	%r120, %r120, 1;
$L__BB0_18:
	add.s32 	%r45, %r42, %r93;
	ld.global.f64 	%fd30, [%rd49+24];
	setp.neu.f64 	%p11, %fd30, %fd1;
	@%p11 bra 	$L__BB0_20;
	mul.wide.s32 	%rd25, %r115, 8;
	add.s64 	%rd26, %rd1, %rd25;
	ld.global.f64 	%fd31, [%rd26];
	cvt.f64.f32 	%fd32, %f49;
	add.f64 	%fd33, %fd31, %fd32;
	cvt.rn.f32.f64 	%f49, %fd33;
	add.s32 	%r120, %r120, 1;
$L__BB0_20:
	add.s32 	%r105, %r45, %r93;
	add.s32 	%r131, %r105, %r93;
	add.s32 	%r117, %r117, 8;
	add.s32 	%r116, %r116, %r9;
	add.s32 	%r115, %r115, %r9;
	add.s32 	%r114, %r114, %r9;
	add.s32 	%r113, %r113, %r9;
	add.s32 	%r112, %r112, %r9;
	add.s32 	%r111, %r111, %r9;
	add.s64 	%rd49, %rd49, 64;
	add.s32 	%r110, %r110, %r9;
	setp.ne.s32 	%p12, %r117, 0;
	@%p12 bra 	$L__BB0_4;
$L__BB0_21:
	setp.eq.s32 	%p13, %r5, 0;
	@%p13 bra 	$L__BB0_42;
	and.b32  	%r61, %r92, 3;
	setp.lt.u32 	%p14, %r5, 4;
	@%p14 bra 	$L__BB0_32;
	mul.wide.u32 	%rd27, %r137, 8;
	add.s64 	%rd6, %rd2, %rd27;
	ld.global.f64 	%fd34, [%rd6];
	setp.neu.f64 	%p15, %fd34, %fd1;
	@%p15 bra 	$L__BB0_25;
	mul.wide.s32 	%rd28, %r131, 8;
	add.s64 	%rd29, %rd1, %rd28;
	ld.global.f64 	%fd35, [%rd29];
	cvt.f64.f32 	%fd36, %f49;
	add.f64 	%fd37, %fd35, %fd36;
	cvt.rn.f32.f64 	%f49, %fd37;
	add.s32 	%r120, %r120, 1;
$L__BB0_25:
	add.s32 	%r64, %r131, %r93;
	ld.global.f64 	%fd38, [%rd6+8];
	setp.neu.f64 	%p16, %fd38, %fd1;
	@%p16 bra 	$L__BB0_27;
	mul.wide.s32 	%rd30, %r64, 8;
	add.s64 	%rd31, %rd1, %rd30;
	ld.global.f64 	%fd39, [%rd31];
	cvt.f64.f32 	%fd40, %f49;
	add.f64 	%fd41, %fd39, %fd40;
	cvt.rn.f32.f64 	%f49, %fd41;
	add.s32 	%r120, %r120, 1;
$L__BB0_27:
	add.s32 	%r67, %r64, %r93;
	ld.global.f64 	%fd42, [%rd6+16];
	setp.neu.f64 	%p17, %fd42, %fd1;
	@%p17 bra 	$L__BB0_29;
	mul.wide.s32 	%rd32, %r67, 8;
	add.s64 	%rd33, %rd1, %rd32;
	ld.global.f64 	%fd43, [%rd33];
	cvt.f64.f32 	%fd44, %f49;
	add.f64 	%fd45, %fd43, %fd44;
	cvt.rn.f32.f64 	%f49, %fd45;
	add.s32 	%r120, %r120, 1;
$L__BB0_29:
	add.s32 	%r70, %r67, %r93;
	ld.global.f64 	%fd46, [%rd6+24];
	setp.neu.f64 	%p18, %fd46, %fd1;
	@%p18 bra 	$L__BB0_31;
	mul.wide.s32 	%rd34, %r70, 8;
	add.s64 	%rd35, %rd1, %rd34;
	ld.global.f64 	%fd47, [%rd35];
	cvt.f64.f32 	%fd48, %f49;
	add.f64 	%fd49, %fd47, %fd48;
	cvt.rn.f32.f64 	%f49, %fd49;
	add.s32 	%r120, %r120, 1;
$L__BB0_31:
	add.s32 	%r131, %r70, %r93;
	add.s32 	%r137, %r137, 4;
$L__BB0_32:
	setp.eq.s32 	%p19, %r61, 0;
	@%p19 bra 	$L__BB0_42;
	setp.eq.s32 	%p20, %r61, 1;
	@%p20 bra 	$L__BB0_39;
	mul.wide.u32 	%rd36, %r137, 8;
	add.s64 	%rd7, %rd2, %rd36;
	ld.global.f64 	%fd50, [%rd7];
	setp.neu.f64 	%p21, %fd50, %fd1;
	@%p21 bra 	$L__BB0_36;
	mul.wide.s32 	%rd37, %r131, 8;
	add.s64 	%rd38, %rd1, %rd37;
	ld.global.f64 	%fd51, [%rd38];
	cvt.f64.f32 	%fd52, %f49;
	add.f64 	%fd53, %fd51, %fd52;
	cvt.rn.f32.f64 	%f49, %fd53;
	add.s32 	%r120, %r120, 1;
$L__BB0_36:
	add.s32 	%r81, %r131, %r93;
	ld.global.f64 	%fd54, [%rd7+8];
	setp.neu.f64 	%p22, %fd54, %fd1;
	@%p22 bra 	$L__BB0_38;
	mul.wide.s32 	%rd39, %r81, 8;
	add.s64 	%rd40, %rd1, %rd39;
	ld.global.f64 	%fd55, [%rd40];
	cvt.f64.f32 	%fd56, %f49;
	add.f64 	%fd57, %fd55, %fd56;
	cvt.rn.f32.f64 	%f49, %fd57;
	add.s32 	%r120, %r120, 1;
$L__BB0_38:
	add.s32 	%r131, %r81, %r93;
	add.s32 	%r137, %r137, 2;
$L__BB0_39:
	and.b32  	%r108, %r92, 1;
	setp.eq.b32 	%p23, %r108, 1;
	not.pred 	%p24, %p23;
	@%p24 bra 	$L__BB0_42;
	mul.wide.u32 	%rd41, %r137, 8;
	add.s64 	%rd42, %rd2, %rd41;
	ld.global.f64 	%fd58, [%rd42];
	setp.neu.f64 	%p25, %fd58, %fd1;
	@%p25 bra 	$L__BB0_42;
	mul.wide.s32 	%rd43, %r131, 8;
	add.s64 	%rd44, %rd1, %rd43;
	ld.global.f64 	%fd59, [%rd44];
	cvt.f64.f32 	%fd60, %f49;
	add.f64 	%fd61, %fd59, %fd60;
	cvt.rn.f32.f64 	%f49, %fd61;
	add.s32 	%r120, %r120, 1;
$L__BB0_42:
	cvt.rn.f32.s32 	%f71, %r120;
$L__BB0_43:
	ld.param.u64 	%rd48, [_Z15updateCentroidsPdS_S_iii_param_1];
	div.rn.f32 	%f47, %f49, %f71;
	cvt.f64.f32 	%fd62, %f47;
	mad.lo.s32 	%r109, %r93, %r1, %r4;
	cvta.to.global.u64 	%rd45, %rd48;
	mul.wide.s32 	%rd46, %r109, 8;
	add.s64 	%rd47, %rd45, %rd46;
	st.global.f64 	[%rd47], %fd62;
$L__BB0_44:
	ret;

}
	// .globl	_Z5UDistiiiPdS_S_
.visible .entry _Z5UDistiiiPdS_S_(
	.param .u32 _Z5UDistiiiPdS_S__param_0,
	.param .u32 _Z5UDistiiiPdS_S__param_1,
	.param .u32 _Z5UDistiiiPdS_S__param_2,
	.param .u64 .ptr .align 1 _Z5UDistiiiPdS_S__param_3,
	.param .u64 .ptr .align 1 _Z5UDistiiiPdS_S__param_4,
	.param .u64 .ptr .align 1 _Z5UDistiiiPdS_S__param_5
)
{
	.reg .pred 	%p<13>;
	.reg .b32 	%r<41>;
	.reg .b64 	%rd<40>;
	.reg .b64 	%fd<84>;

	ld.param.u32 	%r18, [_Z5UDistiiiPdS_S__param_0];
	ld.param.u32 	%r20, [_Z5UDistiiiPdS_S__param_1];
	ld.param.u32 	%r19, [_Z5UDistiiiPdS_S__param_2];
	ld.param.u64 	%rd7, [_Z5UDistiiiPdS_S__param_3];
	ld.param.u64 	%rd8, [_Z5UDistiiiPdS_S__param_4];
	ld.param.u64 	%rd9, [_Z5UDistiiiPdS_S__param_5];
	cvta.to.global.u64 	%rd1, %rd8;
	cvta.to.global.u64 	%rd2, %rd9;
	mov.u32 	%r21, %ctaid.y;
	mov.u32 	%r22, %ntid.y;
	mov.u32 	%r23, %tid.y;
	mad.lo.s32 	%r1, %r21, %r22, %r23;
	mov.u32 	%r24, %ctaid.x;
	mov.u32 	%r25, %ntid.x;
	mov.u32 	%r26, %tid.x;
	mad.lo.s32 	%r2, %r24, %r25, %r26;
	setp.ge.s32 	%p1, %r1, %r20;
	setp.ge.s32 	%p2, %r2, %r19;
	or.pred  	%p3, %p1, %p2;
	@%p3 bra 	$L__BB1_14;
	setp.lt.s32 	%p4, %r18, 1;
	mov.f64 	%fd83, 0d0000000000000000;
	@%p4 bra 	$L__BB1_13;
	mul.lo.s32 	%r3, %r1, %r18;
	mul.lo.s32 	%r4, %r2, %r18;
	and.b32  	%r5, %r18, 7;
	setp.lt.u32 	%p5, %r18, 8;
	mov.f64 	%fd83, 0d0000000000000000;
	mov.b32 	%r39, 0;
	@%p5 bra 	$L__BB1_5;
	and.b32  	%r39, %r18, 2147483640;
	neg.s32 	%r37, %r39;
	mul.wide.u32 	%rd10, %r3, 8;
	add.s64 	%rd11, %rd10, %rd2;
	add.s64 	%rd39, %rd11, 32;
	add.s64 	%rd4, %rd1, 32;
	mov.f64 	%fd83, 0d0000000000000000;
	mov.u32 	%r36, %r4;
$L__BB1_4:
	.pragma "nounroll";
	mul.wide.s32 	%rd12, %r36, 8;
	add.s64 	%rd13, %rd4, %rd12;
	ld.global.f64 	%fd17, [%rd39+-32];
	ld.global.f64 	%fd18, [%rd13+-32];
	sub.f64 	%fd19, %fd17, %fd18;
	fma.rn.f64 	%fd20, %fd19, %fd19, %fd83;
	ld.global.f64 	%fd21, [%rd39+-24];
	ld.global.f64 	%fd22, [%rd13+-24];
	sub.f64 	%fd23, %fd21, %fd22;
	fma.rn.f64 	%fd24, %fd23, %fd23, %fd20;
	ld.global.f64 	%fd25, [%rd39+-16];
	ld.global.f64 	%fd26, [%rd13+-16];
	sub.f64 	%fd27, %fd25, %fd26;
	fma.rn.f64 	%fd28, %fd27, %fd27, %fd24;
	ld.global.f64 	%fd29, [%rd39+-8];
	ld.global.f64 	%fd30, [%rd13+-8];
	sub.f64 	%fd31, %fd29, %fd30;
	fma.rn.f64 	%fd32, %fd31, %fd31, %fd28;
	ld.global.f64 	%fd33, [%rd39];
	ld.global.f64 	%fd34, [%rd13];
	sub.f64 	%fd35, %fd33, %fd34;
	fma.rn.f64 	%fd36, %fd35, %fd35, %fd32;
	ld.global.f64 	%fd37, [%rd39+8];
	ld.global.f64 	%fd38, [%rd13+8];
	sub.f64 	%fd39, %fd37, %fd38;
	fma.rn.f64 	%fd40, %fd39, %fd39, %fd36;
	ld.global.f64 	%fd41, [%rd39+16];
	ld.global.f64 	%fd42, [%rd13+16];
	sub.f64 	%fd43, %fd41, %fd42;
	fma.rn.f64 	%fd44, %fd43, %fd43, %fd40;
	ld.global.f64 	%fd45, [%rd39+24];
	ld.global.f64 	%fd46, [%rd13+24];
	sub.f64 	%fd47, %fd45, %fd46;
	fma.rn.f64 	%fd83, %fd47, %fd47, %fd44;
	add.s32 	%r37, %r37, 8;
	add.s64 	%rd39, %rd39, 64;
	add.s32 	%r36, %r36, 8;
	setp.ne.s32 	%p6, %r37, 0;
	@%p6 bra 	$L__BB1_4;
$L__BB1_5:
	setp.eq.s32 	%p7, %r5, 0;
	@%p7 bra 	$L__BB1_13;
	and.b32  	%r13, %r18, 3;
	setp.lt.u32 	%p8, %r5, 4;
	@%p8 bra 	$L__BB1_8;
	add.s32 	%r28, %r39, %r3;
	mul.wide.u32 	%rd14, %r28, 8;
	add.s64 	%rd15, %rd2, %rd14;
	ld.global.f64 	%fd49, [%rd15];
	add.s32 	%r29, %r39, %r4;
	mul.wide.s32 	%rd16, %r29, 8;
	add.s64 	%rd17, %rd1, %rd16;
	ld.global.f64 	%fd50, [%rd17];
	sub.f64 	%fd51, %fd49, %fd50;
	fma.rn.f64 	%fd52, %fd51, %fd51, %fd83;
	cvt.u64.u32 	%rd18, %r3;
	cvt.u64.u32 	%rd19, %r39;
	add.s64 	%rd20, %rd19, %rd18;
	shl.b64 	%rd21, %rd20, 3;
	add.s64 	%rd22, %rd2, %rd21;
	ld.global.f64 	%fd53, [%rd22+8];
	ld.global.f64 	%fd54, [%rd17+8];
	sub.f64 	%fd55, %fd53, %fd54;
	fma.rn.f64 	%fd56, %fd55, %fd55, %fd52;
	ld.global.f64 	%fd57, [%rd22+16];
	ld.global.f64 	%fd58, [%rd17+16];
	sub.f64 	%fd59, %fd57, %fd58;
	fma.rn.f64 	%fd60, %fd59, %fd59, %fd56;
	ld.global.f64 	%fd61, [%rd22+24];
	ld.global.f64 	%fd62, [%rd17+24];
	sub.f64 	%fd63, %fd61, %fd62;
	fma.rn.f64 	%fd83, %fd63, %fd63, %fd60;
	add.s32 	%r39, %r39, 4;
$L__BB1_8:
	setp.eq.s32 	%p9, %r13, 0;
	@%p9 bra 	$L__BB1_13;
	setp.eq.s32 	%p10, %r13, 1;
	@%p10 bra 	$L__BB1_11;
	add.s32 	%r30, %r39, %r3;
	mul.wide.u32 	%rd23, %r30, 8;
	add.s64 	%rd24, %rd2, %rd23;
	ld.global.f64 	%fd65, [%rd24];
	add.s32 	%r31, %r39, %r4;
	mul.wide.s32 	%rd25, %r31, 8;
	add.s64 	%rd26, %rd1, %rd25;
	ld.global.f64 	%fd66, [%rd26];
	sub.f64 	%fd67, %fd65, %fd66;
	fma.rn.f64 	%fd68, %fd67, %fd67, %fd83;
	cvt.u64.u32 	%rd27, %r3;
	cvt.u64.u32 	%rd28, %r39;
	add.s64 	%rd29, %rd28, %rd27;
	shl.b64 	%rd30, %rd29, 3;
	add.s64 	%rd31, %rd2, %rd30;
	ld.global.f64 	%fd69, [%rd31+8];
	ld.global.f64 	%fd70, [%rd26+8];
	sub.f64 	%fd71, %fd69, %fd70;
	fma.rn.f64 	%fd83, %fd71, %fd71, %fd68;
	add.s32 	%r39, %r39, 2;
$L__BB1_11:
	and.b32  	%r32, %r18, 1;
	setp.eq.b32 	%p11, %r32, 1;
	not.pred 	%p12, %p11;
	@%p12 bra 	$L__BB1_13;
	add.s32 	%r33, %r39, %r3;
	mul.wide.u32 	%rd32, %r33, 8;
	add.s64 	%rd33, %rd2, %rd32;
	ld.global.f64 	%fd72, [%rd33];
	add.s32 	%r34, %r39, %r4;
	mul.wide.s32 	%rd34, %r34, 8;
	add.s64 	%rd35, %rd1, %rd34;
	ld.global.f64 	%fd73, [%rd35];
	sub.f64 	%fd74, %fd72, %fd73;
	fma.rn.f64 	%fd83, %fd74, %fd74, %fd83;
$L__BB1_13:
	sqrt.rn.f64 	%fd75, %fd83;
	mad.lo.s32 	%r35, %r19, %r1, %r2;
	cvta.to.global.u64 	%rd36, %rd7;
	mul.wide.s32 	%rd37, %r35, 8;
	add.s64 	%rd38, %rd36, %rd37;
	st.global.f64 	[%rd38], %fd75;
$L__BB1_14:
	ret;

}
	// .globl	_Z8Kernel04PdPiS0_S_
.visible .entry _Z8Kernel04PdPiS0_S_(
	.param .u64 .ptr .align 1 _Z8Kernel04PdPiS0_S__param_0,
	.param .u64 .ptr .align 1 _Z8Kernel04PdPiS0_S__param_1,
	.param .u64 .ptr .align 1 _Z8Kernel04PdPiS0_S__param_2,
	.param .u64 .ptr .align 1 _Z8Kernel04PdPiS0_S__param_3
)
{
	.reg .pred 	%p<6>;
	.reg .b32 	%r<21>;
	.reg .b64 	%rd<17>;
	.reg .b64 	%fd<5>;
	// demoted variable
	.shared .align 4 .b8 _ZZ8Kernel04PdPiS0_S_E7indexed[64];
	// demoted variable
	.shared .align 8 .b8 _ZZ8Kernel04PdPiS0_S_E3sDK[128];
	ld.param.u64 	%rd3, [_Z8Kernel04PdPiS0_S__param_0];
	ld.param.u64 	%rd4, [_Z8Kernel04PdPiS0_S__param_1];
	ld.param.u64 	%rd1, [_Z8Kernel04PdPiS0_S__param_2];
	ld.param.u64 	%rd2, [_Z8Kernel04PdPiS0_S__param_3];
	cvta.to.global.u64 	%rd5, %rd4;
	cvta.to.global.u64 	%rd6, %rd3;
	mov.u32 	%r1, %tid.x;
	mov.u32 	%r2, %ctaid.x;
	mov.u32 	%r20, %ntid.x;
	mad.lo.s32 	%r8, %r2, %r20, %r1;
	mul.wide.u32 	%rd7, %r8, 8;
	add.s64 	%rd8, %rd6, %rd7;
	ld.global.f64 	%fd2, [%rd8];
	shl.b32 	%r9, %r1, 3;
	mov.u32 	%r10, _ZZ8Kernel04PdPiS0_S_E3sDK;
	add.s32 	%r4, %r10, %r9;
	st.shared.f64 	[%r4], %fd2;
	mul.wide.u32 	%rd9, %r8, 4;
	add.s64 	%rd10, %rd5, %rd9;
	ld.global.u32 	%r11, [%rd10];
	shl.b32 	%r12, %r1, 2;
	mov.u32 	%r13, _ZZ8Kernel04PdPiS0_S_E7indexed;
	add.s32 	%r5, %r13, %r12;
	st.shared.u32 	[%r5], %r11;
	bar.sync 	0;
	bar.sync 	0;
	setp.lt.u32 	%p1, %r20, 2;
	@%p1 bra 	$L__BB2_5;
$L__BB2_1:
	mov.u32 	%r6, %r20;
	shr.u32 	%r20, %r6, 1;
	setp.ge.u32 	%p2, %r1, %r20;
	@%p2 bra 	$L__BB2_4;
	ld.shared.f64 	%fd3, [%r4];
	shl.b32 	%r14, %r20, 3;
	add.s32 	%r15, %r4, %r14;
	ld.shared.f64 	%fd1, [%r15];
	setp.leu.f64 	%p3, %fd3, %fd1;
	@%p3 bra 	$L__BB2_4;
	st.shared.f64 	[%r4], %fd1;
	shl.b32 	%r16, %r20, 2;
	add.s32 	%r17, %r5, %r16;
	ld.shared.u32 	%r18, [%r17];
	st.shared.u32 	[%r5], %r18;
$L__BB2_4:
	bar.sync 	0;
	setp.gt.u32 	%p4, %r6, 3;
	@%p4 bra 	$L__BB2_1;
$L__BB2_5:
	setp.ne.s32 	%p5, %r1, 0;
	@%p5 bra 	$L__BB2_7;
	ld.shared.f64 	%fd4, [_ZZ8Kernel04PdPiS0_S_E3sDK];
	cvta.to.global.u64 	%rd11, %rd2;
	mul.wide.u32 	%rd12, %r2, 8;
	add.s64 	%rd13, %rd11, %rd12;
	st.global.f64 	[%rd13], %fd4;
	ld.shared.u32 	%r19, [_ZZ8Kernel04PdPiS0_S_E7indexed];
	cvta.to.global.u64 	%rd14, %rd1;
	mul.wide.u32 	%rd15, %r2, 4;
	add.s64 	%rd16, %rd14, %rd15;
	st.global.u32 	[%rd16], %r19;
$L__BB2_7:
	ret;

}


// ===== COMPILED SASS (sm_100) =====

	.target	sm_100

	.elftype	@"ET_EXEC"


//--------------------- .note.nv.tkinfo           --------------------------
	.section	.note.nv.tkinfo,"",@"SHT_NOTE"
	.sectionflags	@"SHF_NOTE_NV_TKINFO"
	.tkinfo
        /*0018*/ 	.word	0x00000002
        /*0030*/ 	.string	""
        /*0030*/ 	.string	"ptxas"
        /*0030*/ 	.string	"Cuda compilation tools, release 13.0, V13.0.88"
        /*0030*/ 	.string	"Build cuda_13.0.r13.0/compiler.36424714_0"
        /*0030*/ 	.string	"-arch sm_100 -m 64 "



//--------------------- .note.nv.cuinfo           --------------------------
	.section	.note.nv.cuinfo,"",@"SHT_NOTE"
	.sectionflags	@"SHF_NOTE_NV_CUINFO"
        /*0018*/ 	.short	0x0002
        /*001a*/ 	.short	0x0064
        /*001c*/ 	.short	0x0082
	.zero		2


//--------------------- .nv.info                  --------------------------
	.section	.nv.info,"",@"SHT_CUDA_INFO"
	.align	4


	//----- nvinfo : EIATTR_REGCOUNT
	.align		4
        /*0000*/ 	.byte	0x04, 0x2f
        /*0002*/ 	.short	(.L_1 - .L_0)
	.align		4
.L_0:
        /*0004*/ 	.word	index@(_Z15updateCentroidsPdS_S_iii)
        /*0008*/ 	.word	0x0000001f


	//----- nvinfo : EIATTR_FRAME_SIZE
	.align		4
.L_1:
        /*000c*/ 	.byte	0x04, 0x11
        /*000e*/ 	.short	(.L_3 - .L_2)
	.align		4
.L_2:
        /*0010*/ 	.word	index@($__internal_1_$__cuda_sm3x_div_rn_noftz_f32_slowpath)
        /*0014*/ 	.word	0x00000000


	//----- nvinfo : EIATTR_FRAME_SIZE
	.align		4
.L_3:
        /*0018*/ 	.byte	0x04, 0x11
        /*001a*/ 	.short	(.L_5 - .L_4)
	.align		4
.L_4:
        /*001c*/ 	.word	index@(_Z15updateCentroidsPdS_S_iii)
        /*0020*/ 	.word	0x00000000


	//----- nvinfo : EIATTR_REGCOUNT
	.align		4
.L_5:
        /*0024*/ 	.byte	0x04, 0x2f
        /*0026*/ 	.short	(.L_7 - .L_6)
	.align		4
.L_6:
        /*0028*/ 	.word	index@(_Z5UDistiiiPdS_S_)
        /*002c*/ 	.word	0x0000001e


	//----- nvinfo : EIATTR_FRAME_SIZE
	.align		4
.L_7:
        /*0030*/ 	.byte	0x04, 0x11
        /*0032*/ 	.short	(.L_9 - .L_8)
	.align		4
.L_8:
        /*0034*/ 	.word	index@($__internal_0_$__cuda_sm20_dsqrt_rn_f64_mediumpath_v1)
        /*0038*/ 	.word	0x00000000


	//----- nvinfo : EIATTR_FRAME_SIZE
	.align		4
.L_9:
        /*003c*/ 	.byte	0x04, 0x11
        /*003e*/ 	.short	(.L_11 - .L_10)
	.align		4
.L_10:
        /*0040*/ 	.word	index@(_Z5UDistiiiPdS_S_)
        /*0044*/ 	.word	0x00000000


	//----- nvinfo : EIATTR_REGCOUNT
	.align		4
.L_11:
        /*0048*/ 	.byte	0x04, 0x2f
        /*004a*/ 	.short	(.L_13 - .L_12)
	.align		4
.L_12:
        /*004c*/ 	.word	index@(_Z8Kernel04PdPiS0_S_)
        /*0050*/ 	.word	0x0000000e


	//----- nvinfo : EIATTR_FRAME_SIZE
	.align		4
.L_13:
        /*0054*/ 	.byte	0x04, 0x11
        /*0056*/ 	.short	(.L_15 - .L_14)
	.align		4
.L_14:
        /*0058*/ 	.word	index@(_Z8Kernel04PdPiS0_S_)
        /*005c*/ 	.word	0x00000000


	//----- nvinfo : EIATTR_MIN_STACK_SIZE
	.align		4
.L_15:
        /*0060*/ 	.byte	0x04, 0x12
        /*0062*/ 	.short	(.L_17 - .L_16)
	.align		4
.L_16:
        /*0064*/ 	.word	index@(_Z8Kernel04PdPiS0_S_)
        /*0068*/ 	.word	0x00000000


	//----- nvinfo : EIATTR_MIN_STACK_SIZE
	.align		4
.L_17:
        /*006c*/ 	.byte	0x04, 0x12
        /*006e*/ 	.short	(.L_19 - .L_18)
	.align		4
.L_18:
        /*0070*/ 	.word	index@(_Z5UDistiiiPdS_S_)
        /*0074*/ 	.word	0x00000000


	//----- nvinfo : EIATTR_MIN_STACK_SIZE
	.align		4
.L_19:
        /*0078*/ 	.byte	0x04, 0x12
        /*007a*/ 	.short	(.L_21 - .L_20)
	.align		4
.L_20:
        /*007c*/ 	.word	index@(_Z15updateCentroidsPdS_S_iii)
        /*0080*/ 	.word	0x00000000
.L_21:


//--------------------- .nv.compat                --------------------------
	.section	.nv.compat,"",@"SHT_CUDA_COMPAT_INFO"
	.align	4
        /*0000*/ 	.byte	0x02, 0x09, 0x00, 0x00, 0x02, 0x02, 0x01, 0x00, 0x02, 0x05, 0x05, 0x00, 0x03, 0x07, 0x01, 0x01
        /*0010*/ 	.byte	0x02, 0x03, 0x00, 0x00, 0x02, 0x06, 0x01, 0x00, 0x04, 0x0b, 0x08, 0x00, 0x01, 0x00, 0x00, 0x00
        /*0020*/ 	.byte	0x00, 0x00, 0x00, 0x00


//--------------------- .nv.info._Z8Kernel04PdPiS0_S_ --------------------------
	.section	.nv.info._Z8Kernel04PdPiS0_S_,"",@"SHT_CUDA_INFO"
	.sectionflags	@""
	.align	4


	//----- nvinfo : EIATTR_CUDA_API_VERSION
	.align		4
        /*0000*/ 	.byte	0x04, 0x37
        /*0002*/ 	.short	(.L_23 - .L_22)
.L_22:
        /*0004*/ 	.word	0x00000082


	//----- nvinfo : EIATTR_KPARAM_INFO
	.align		4
.L_23:
        /*0008*/ 	.byte	0x04, 0x17
        /*000a*/ 	.short	(.L_25 - .L_24)
.L_24:
        /*000c*/ 	.word	0x00000000
        /*0010*/ 	.short	0x0003
        /*0012*/ 	.short	0x0018
        /*0014*/ 	.byte	0x00, 0xf5, 0x21, 0x00


	//----- nvinfo : EIATTR_KPARAM_INFO
	.align		4
.L_25:
        /*0018*/ 	.byte	0x04, 0x17
        /*001a*/ 	.short	(.L_27 - .L_26)
.L_26:
        /*001c*/ 	.word	0x00000000
        /*0020*/ 	.short	0x0002
        /*0022*/ 	.short	0x0010
        /*0024*/ 	.byte	0x00, 0xf5, 0x21, 0x00


	//----- nvinfo : EIATTR_KPARAM_INFO
	.align		4
.L_27:
        /*0028*/ 	.byte	0x04, 0x17
        /*002a*/ 	.short	(.L_29 - .L_28)
.L_28:
        /*002c*/ 	.word	0x00000000
        /*0030*/ 	.short	0x0001
        /*0032*/ 	.short	0x0008
        /*0034*/ 	.byte	0x00, 0xf5, 0x21, 0x00


	//----- nvinfo : EIATTR_KPARAM_INFO
	.align		4
.L_29:
        /*0038*/ 	.byte	0x04, 0x17
        /*003a*/ 	.short	(.L_31 - .L_30)
.L_30:
        /*003c*/ 	.word	0x00000000
        /*0040*/ 	.short	0x0000
        /*0042*/ 	.short	0x0000
        /*0044*/ 	.byte	0x00, 0xf5, 0x21, 0x00


	//----- nvinfo : EIATTR_SPARSE_MMA_MASK
	.align		4
.L_31:
        /*0048*/ 	.byte	0x03, 0x50
        /*004a*/ 	.short	0x0000


	//----- nvinfo : EIATTR_MAXREG_COUNT
	.align		4
        /*004c*/ 	.byte	0x03, 0x1b
        /*004e*/ 	.short	0x00ff


	//----- nvinfo : EIATTR_NUM_BARRIERS
	.align		4
        /*0050*/ 	.byte	0x02, 0x4c
        /*0052*/ 	.byte	0x01
	.zero		1


	//----- nvinfo : EIATTR_MERCURY_ISA_VERSION
	.align		4
        /*0054*/ 	.byte	0x03, 0x5f
        /*0056*/ 	.short	0x0101


	//----- nvinfo : EIATTR_VRC_CTA_INIT_COUNT
	.align		4
        /*0058*/ 	.byte	0x02, 0x4a
	.zero		1
	.zero		1


	//----- nvinfo : EIATTR_EXIT_INSTR_OFFSETS
	.align		4
        /*005c*/ 	.byte	0x04, 0x1c
        /*005e*/ 	.short	(.L_33 - .L_32)


	//   ....[0]....
.L_32:
        /*0060*/ 	.word	0x000002c0


	//   ....[1]....
        /*0064*/ 	.word	0x00000380


	//----- nvinfo : EIATTR_CRS_STACK_SIZE
	.align		4
.L_33:
        /*0068*/ 	.byte	0x04, 0x1e
        /*006a*/ 	.short	(.L_35 - .L_34)
.L_34:
        /*006c*/ 	.word	0x00000000


	//----- nvinfo : EIATTR_CBANK_PARAM_SIZE
	.align		4
.L_35:
        /*0070*/ 	.byte	0x03, 0x19
        /*0072*/ 	.short	0x0020


	//----- nvinfo : EIATTR_PARAM_CBANK
	.align		4
        /*0074*/ 	.byte	0x04, 0x0a
        /*0076*/ 	.short	(.L_37 - .L_36)
	.align		4
.L_36:
        /*0078*/ 	.word	index@(.nv.constant0._Z8Kernel04PdPiS0_S_)
        /*007c*/ 	.short	0x0380
        /*007e*/ 	.short	0x0020


	//----- nvinfo : EIATTR_SW_WAR
	.align		4
.L_37:
        /*0080*/ 	.byte	0x04, 0x36
        /*0082*/ 	.short	(.L_39 - .L_38)
.L_38:
        /*0084*/ 	.word	0x00000008
.L_39:


//--------------------- .nv.info._Z5UDistiiiPdS_S_ --------------------------
	.section	.nv.info._Z5UDistiiiPdS_S_,"",@"SHT_CUDA_INFO"
	.sectionflags	@""
	.align	4


	//----- nvinfo : EIATTR_CUDA_API_VERSION
	.align		4
        /*0000*/ 	.byte	0x04, 0x37
        /*0002*/ 	.short	(.L_41 - .L_40)
.L_40:
        /*0004*/ 	.word	0x00000082


	//----- nvinfo : EIATTR_KPARAM_INFO
	.align		4
.L_41:
        /*0008*/ 	.byte	0x04, 0x17
        /*000a*/ 	.short	(.L_43 - .L_42)
.L_42:
        /*000c*/ 	.word	0x00000000
        /*0010*/ 	.short	0x0005
        /*0012*/ 	.short	0x0020
        /*0014*/ 	.byte	0x00, 0xf5, 0x21, 0x00


	//----- nvinfo : EIATTR_KPARAM_INFO
	.align		4
.L_43:
        /*0018*/ 	.byte	0x04, 0x17
        /*001a*/ 	.short	(.L_45 - .L_44)
.L_44:
        /*001c*/ 	.word	0x00000000
        /*0020*/ 	.short	0x0004
        /*0022*/ 	.short	0x0018
        /*0024*/ 	.byte	0x00, 0xf5, 0x21, 0x00


	//----- nvinfo : EIATTR_KPARAM_INFO
	.align		4
.L_45:
        /*0028*/ 	.byte	0x04, 0x17
        /*002a*/ 	.short	(.L_47 - .L_46)
.L_46:
        /*002c*/ 	.word	0x00000000
        /*0030*/ 	.short	0x0003
        /*0032*/ 	.short	0x0010
        /*0034*/ 	.byte	0x00, 0xf5, 0x21, 0x00


	//----- nvinfo : EIATTR_KPARAM_INFO
	.align		4
.L_47:
        /*0038*/ 	.byte	0x04, 0x17
        /*003a*/ 	.short	(.L_49 - .L_48)
.L_48:
        /*003c*/ 	.word	0x00000000
        /*0040*/ 	.short	0x0002
        /*0042*/ 	.short	0x0008
        /*0044*/ 	.byte	0x00, 0xf0, 0x11, 0x00


	//----- nvinfo : EIATTR_KPARAM_INFO
	.align		4
.L_49:
        /*0048*/ 	.byte	0x04, 0x17
        /*004a*/ 	.short	(.L_51 - .L_50)
.L_50:
        /*004c*/ 	.word	0x00000000
        /*0050*/ 	.short	0x0001
        /*0052*/ 	.short	0x0004
        /*0054*/ 	.byte	0x00, 0xf0, 0x11, 0x00


	//----- nvinfo : EIATTR_KPARAM_INFO
	.align		4
.L_51:
        /*0058*/ 	.byte	0x04, 0x17
        /*005a*/ 	.short	(.L_53 - .L_52)
.L_52:
        /*005c*/ 	.word	0x00000000
        /*0060*/ 	.short	0x0000
        /*0062*/ 	.short	0x0000
        /*0064*/ 	.byte	0x00, 0xf0, 0x11, 0x00


	//----- nvinfo : EIATTR_SPARSE_MMA_MASK
	.align		4
.L_53:
        /*0068*/ 	.byte	0x03, 0x50
        /*006a*/ 	.short	0x0000


	//----- nvinfo : EIATTR_MAXREG_COUNT
	.align		4
        /*006c*/ 	.byte	0x03, 0x1b
        /*006e*/ 	.short	0x00ff


	//----- nvinfo : EIATTR_MERCURY_ISA_VERSION
	.align		4
        /*0070*/ 	.byte	0x03, 0x5f
        /*0072*/ 	.short	0x0101


	//----- nvinfo : EIATTR_VRC_CTA_INIT_COUNT
	.align		4
        /*0074*/ 	.byte	0x02, 0x4a
	.zero		1
	.zero		1


	//----- nvinfo : EIATTR_EXIT_INSTR_OFFSETS
	.align		4
        /*0078*/ 	.byte	0x04, 0x1c
        /*007a*/ 	.short	(.L_55 - .L_54)


	//   ....[0]....
.L_54:
        /*007c*/ 	.word	0x000000d0


	//   ....[1]....
        /*0080*/ 	.word	0x00000ad0


	//----- nvinfo : EIATTR_CRS_STACK_SIZE
	.align		4
.L_55:
        /*0084*/ 	.byte	0x04, 0x1e
        /*0086*/ 	.short	(.L_57 - .L_56)
.L_56:
        /*0088*/ 	.word	0x00000000


	//----- nvinfo : EIATTR_CBANK_PARAM_SIZE
	.align		4
.L_57:
        /*008c*/ 	.byte	0x03, 0x19
        /*008e*/ 	.short	0x0028


	//----- nvinfo : EIATTR_PARAM_CBANK
	.align		4
        /*0090*/ 	.byte	0x04, 0x0a
        /*0092*/ 	.short	(.L_59 - .L_58)
	.align		4
.L_58:
        /*0094*/ 	.word	index@(.nv.constant0._Z5UDistiiiPdS_S_)
        /*0098*/ 	.short	0x0380
        /*009a*/ 	.short	0x0028


	//----- nvinfo : EIATTR_SW_WAR
	.align		4
.L_59:
        /*009c*/ 	.byte	0x04, 0x36
        /*009e*/ 	.short	(.L_61 - .L_60)
.L_60:
        /*00a0*/ 	.word	0x00000008
.L_61:


//--------------------- .nv.info._Z15updateCentroidsPdS_S_iii --------------------------
	.section	.nv.info._Z15updateCentroidsPdS_S_iii,"",@"SHT_CUDA_INFO"
	.sectionflags	@""
	.align	4


	//----- nvinfo : EIATTR_CUDA_API_VERSION
	.align		4
        /*0000*/ 	.byte	0x04, 0x37
        /*0002*/ 	.short	(.L_63 - .L_62)
.L_62:
        /*0004*/ 	.word	0x00000082


	//----- nvinfo : EIATTR_KPARAM_INFO
	.align		4
.L_63:
        /*0008*/ 	.byte	0x04, 0x17
        /*000a*/ 	.short	(.L_65 - .L_64)
.L_64:
        /*000c*/ 	.word	0x00000000
        /*0010*/ 	.short	0x0005
        /*0012*/ 	.short	0x0020
        /*0014*/ 	.byte	0x00, 0xf0, 0x11, 0x00


	//----- nvinfo : EIATTR_KPARAM_INFO
	.align		4
.L_65:
        /*0018*/ 	.byte	0x04, 0x17
        /*001a*/ 	.short	(.L_67 - .L_66)
.L_66:
        /*001c*/ 	.word	0x00000000
        /*0020*/ 	.short	0x0004
        /*0022*/ 	.short	0x001c
        /*0024*/ 	.byte	0x00, 0xf0, 0x11, 0x00


	//----- nvinfo : EIATTR_KPARAM_INFO
	.align		4
.L_67:
        /*0028*/ 	.byte	0x04, 0x17
        /*002a*/ 	.short	(.L_69 - .L_68)
.L_68:
        /*002c*/ 	.word	0x00000000
        /*0030*/ 	.short	0x0003
        /*0032*/ 	.short	0x0018
        /*0034*/ 	.byte	0x00, 0xf0, 0x11, 0x00


	//----- nvinfo : EIATTR_KPARAM_INFO
	.align		4
.L_69:
        /*0038*/ 	.byte	0x04, 0x17
        /*003a*/ 	.short	(.L_71 - .L_70)
.L_70:
        /*003c*/ 	.word	0x00000000
        /*0040*/ 	.short	0x0002
        /*0042*/ 	.short	0x0010
        /*0044*/ 	.byte	0x00, 0xf5, 0x21, 0x00


	//----- nvinfo : EIATTR_KPARAM_INFO
	.align		4
.L_71:
        /*0048*/ 	.byte	0x04, 0x17
        /*004a*/ 	.short	(.L_73 - .L_72)
.L_72:
        /*004c*/ 	.word	0x00000000
        /*0050*/ 	.short	0x0001
        /*0052*/ 	.short	0x0008
        /*0054*/ 	.byte	0x00, 0xf5, 0x21, 0x00


	//----- nvinfo : EIATTR_KPARAM_INFO
	.align		4
.L_73:
        /*0058*/ 	.byte	0x04, 0x17
        /*005a*/ 	.short	(.L_75 - .L_74)
.L_74:
        /*005c*/ 	.word	0x00000000
        /*0060*/ 	.short	0x0000
        /*0062*/ 	.short	0x0000
        /*0064*/ 	.byte	0x00, 0xf5, 0x21, 0x00


	//----- nvinfo : EIATTR_SPARSE_MMA_MASK
	.align		4
.L_75:
        /*0068*/ 	.byte	0x03, 0x50
        /*006a*/ 	.short	0x0000


	//----- nvinfo : EIATTR_MAXREG_COUNT
	.align		4
        /*006c*/ 	.byte	0x03, 0x1b
        /*006e*/ 	.short	0x00ff


	//----- nvinfo : EIATTR_MERCURY_ISA_VERSION
	.align		4
        /*0070*/ 	.byte	0x03, 0x5f
        /*0072*/ 	.short	0x0101


	//----- nvinfo : EIATTR_VRC_CTA_INIT_COUNT
	.align		4
        /*0074*/ 	.byte	0x02, 0x4a
	.zero		1
	.zero		1


	//----- nvinfo : EIATTR_EXIT_INSTR_OFFSETS
	.align		4
        /*0078*/ 	.byte	0x04, 0x1c
        /*007a*/ 	.short	(.L_77 - .L_76)


	//   ....[0]....
.L_76:
        /*007c*/ 	.word	0x000000d0


	//   ....[1]....
        /*0080*/ 	.word	0x00000fc0


	//----- nvinfo : EIATTR_CRS_STACK_SIZE
	.align		4
.L_77:
        /*0084*/ 	.byte	0x04, 0x1e
        /*0086*/ 	.short	(.L_79 - .L_78)
.L_78:
        /*0088*/ 	.word	0x00000000


	//----- nvinfo : EIATTR_CBANK_PARAM_SIZE
	.align		4
.L_79:
        /*008c*/ 	.byte	0x03, 0x19
        /*008e*/ 	.short	0x0024


	//----- nvinfo : EIATTR_PARAM_CBANK
	.align		4
        /*0090*/ 	.byte	0x04, 0x0a
        /*0092*/ 	.short	(.L_81 - .L_80)
	.align		4
.L_80:
        /*0094*/ 	.word	index@(.nv.constant0._Z15updateCentroidsPdS_S_iii)
        /*0098*/ 	.short	0x0380
        /*009a*/ 	.short	0x0024


	//----- nvinfo : EIATTR_SW_WAR
	.align		4
.L_81:
        /*009c*/ 	.byte	0x04, 0x36
        /*009e*/ 	.short	(.L_83 - .L_82)
.L_82:
        /*00a0*/ 	.word	0x00000008
.L_83:


//--------------------- .nv.callgraph             --------------------------
	.section	.nv.callgraph,"",@"SHT_CUDA_CALLGRAPH"
	.align	4
	.sectionentsize	8
	.align		4
        /*0000*/ 	.word	0x00000000
	.align		4
        /*0004*/ 	.word	0xffffffff
	.align		4
        /*0008*/ 	.word	0x00000000
	.align		4
        /*000c*/ 	.word	0xfffffffe
	.align		4
        /*0010*/ 	.word	0x00000000
	.align		4
        /*0014*/ 	.word	0xfffffffd
	.align		4
        /*0018*/ 	.word	0x00000000
	.align		4
        /*001c*/ 	.word	0xfffffffc


//--------------------- .text._Z8Kernel04PdPiS0_S_ --------------------------
	.section	.text._Z8Kernel04PdPiS0_S_,"ax",@progbits
	.align	128
        .global         _Z8Kernel04PdPiS0_S_
        .type           _Z8Kernel04PdPiS0_S_,@function
        .size           _Z8Kernel04PdPiS0_S_,(.L_x_40 - _Z8Kernel04PdPiS0_S_)
        .other          _Z8Kernel04PdPiS0_S_,@"STO_CUDA_ENTRY STV_DEFAULT"
_Z8Kernel04PdPiS0_S_:
.text._Z8Kernel04PdPiS0_S_:
[----:B------:R-:W-:Y:S01]  /*0000*/  LDC R1, c[0x0][0x37c] ;  /* 0x0000df00ff017b82 */ /* 0x000fe20000000800 */
[----:B------:R-:W0:Y:S07]  /*0010*/  S2R R11, SR_TID.X ;  /* 0x00000000000b7919 */ /* 0x000e2e0000002100 */
[----:B------:R-:W1:Y:S01]  /*0020*/  LDC.64 R2, c[0x0][0x380] ;  /* 0x0000e000ff027b82 */ /* 0x000e620000000a00 */
[----:B------:R-:W0:Y:S01]  /*0030*/  LDCU UR7, c[0x0][0x360] ;  /* 0x00006c00ff0777ac */ /* 0x000e220008000800 */
[----:B------:R-:W0:Y:S01]  /*0040*/  S2R R0, SR_CTAID.X ;  /* 0x0000000000007919 */ /* 0x000e220000002500 */
[----:B------:R-:W2:Y:S05]  /*0050*/  LDCU.64 UR8, c[0x0][0x358] ;  /* 0x00006b00ff0877ac */ /* 0x000eaa0008000a00 */
[----:B------:R-:W3:Y:S01]  /*0060*/  LDC.64 R4, c[0x0][0x388] ;  /* 0x0000e200ff047b82 */ /* 0x000ee20000000a00 */
[----:B0-----:R-:W-:-:S04]  /*0070*/  IMAD R7, R0, UR7, R11 ;  /* 0x0000000700077c24 */ /* 0x001fc8000f8e020b */
[----:B-1----:R-:W-:-:S04]  /*0080*/  IMAD.WIDE.U32 R2, R7, 0x8, R2 ;  /* 0x0000000807027825 */ /* 0x002fc800078e0002 */
[----:B---3--:R-:W-:Y:S02]  /*0090*/  IMAD.WIDE.U32 R4, R7, 0x4, R4 ;  /* 0x0000000407047825 */ /* 0x008fe400078e0004 */
[----:B--2---:R-:W2:Y:S04]  /*00a0*/  LDG.E.64 R2, desc[UR8][R2.64] ;  /* 0x0000000802027981 */ /* 0x004ea8000c1e1b00 */
[----:B------:R-:W3:Y:S01]  /*00b0*/  LDG.E R4, desc[UR8][R4.64] ;  /* 0x0000000804047981 */ /* 0x000ee2000c1e1900 */
[----:B------:R-:W0:Y:S01]  /*00c0*/  S2UR UR6, SR_CgaCtaId ;  /* 0x00000000000679c3 */ /* 0x000e220000008800 */
[----:B------:R-:W-:Y:S01]  /*00d0*/  UMOV UR4, 0x400 ;  /* 0x0000040000047882 */ /* 0x000fe20000000000 */
[----:B------:R-:W-:Y:S02]  /*00e0*/  UISETP.GE.U32.AND UP0, UPT, UR7, 0x2, UPT ;  /* 0x000000020700788c */ /* 0x000fe4000bf06070 */
[----:B------:R-:W-:-:S04]  /*00f0*/  UIADD3 UR5, UPT, UPT, UR4, 0x40, URZ ;  /* 0x0000004004057890 */ /* 0x000fc8000fffe0ff */
[----:B0-----:R-:W-:Y:S02]  /*0100*/  ULEA UR5, UR6, UR5, 0x18 ;  /* 0x0000000506057291 */ /* 0x001fe4000f8ec0ff */
[----:B------:R-:W-:-:S04]  /*0110*/  ULEA UR4, UR6, UR4, 0x18 ;  /* 0x0000000406047291 */ /* 0x000fc8000f8ec0ff */
[C---:B------:R-:W-:Y:S02]  /*0120*/  LEA R7, R11.reuse, UR5, 0x3 ;  /* 0x000000050b077c11 */ /* 0x040fe4000f8e18ff */
[----:B------:R-:W-:-:S03]  /*0130*/  LEA R9, R11, UR4, 0x2 ;  /* 0x000000040b097c11 */ /* 0x000fc6000f8e10ff */
[----:B--2---:R0:W-:Y:S04]  /*0140*/  STS.64 [R7], R2 ;  /* 0x0000000207007388 */ /* 0x0041e80000000a00 */
[----:B---3--:R0:W-:Y:S01]  /*0150*/  STS [R9], R4 ;  /* 0x0000000409007388 */ /* 0x0081e20000000800 */
[----:B------:R-:W-:Y:S08]  /*0160*/  BAR.SYNC.DEFER_BLOCKING 0x0 ;  /* 0x0000000000007b1d */ /* 0x000ff00000010000 */
[----:B------:R-:W-:Y:S06]  /*0170*/  BAR.SYNC.DEFER_BLOCKING 0x0 ;  /* 0x0000000000007b1d */ /* 0x000fec0000010000 */
[----:B0-----:R-:W-:Y:S05]  /*0180*/  BRA.U !UP0, `(.L_x_0) ;  /* 0x0000000108487547 */ /* 0x001fea000b800000 */
[----:B------:R-:W-:-:S07]  /*0190*/  IMAD.U32 R6, RZ, RZ, UR7 ;  /* 0x00000007ff067e24 */ /* 0x000fce000f8e00ff */
.L_x_3:
[--C-:B------:R-:W-:Y:S01]  /*01a0*/  IMAD.MOV.U32 R8, RZ, RZ, R6.reuse ;  /* 0x000000ffff087224 */ /* 0x100fe200078e0006 */
[----:B------:R-:W-:Y:S01]  /*01b0*/  SHF.R.U32.HI R6, RZ, 0x1, R6 ;  /* 0x00000001ff067819 */ /* 0x000fe20000011606 */
[----:B------:R-:W-:Y:S03]  /*01c0*/  BSSY.RECONVERGENT B0, `(.L_x_1) ;  /* 0x000000b000007945 */ /* 0x000fe60003800200 */
[----:B------:R-:W-:-:S13]  /*01d0*/  ISETP.GE.U32.AND P0, PT, R11, R6, PT ;  /* 0x000000060b00720c */ /* 0x000fda0003f06070 */
[----:B0-----:R-:W-:Y:S05]  /*01e0*/  @P0 BRA `(.L_x_2) ;  /* 0x0000000000200947 */ /* 0x001fea0003800000 */
[----:B------:R-:W-:Y:S01]  /*01f0*/  LEA R4, R6, R7, 0x3 ;  /* 0x0000000706047211 */ /* 0x000fe200078e18ff */
[----:B------:R-:W-:Y:S05]  /*0200*/  LDS.64 R2, [R7] ;  /* 0x0000000007027984 */ /* 0x000fea0000000a00 */
[----:B------:R-:W0:Y:S02]  /*0210*/  LDS.64 R4, [R4] ;  /* 0x0000000004047984 */ /* 0x000e240000000a00 */
[----:B0-----:R-:W-:-:S14]  /*0220*/  DSETP.GT.AND P0, PT, R2, R4, PT ;  /* 0x000000040200722a */ /* 0x001fdc0003f04000 */
[----:B------:R-:W-:Y:S01]  /*0230*/  @P0 LEA R2, R6, R9, 0x2 ;  /* 0x0000000906020211 */ /* 0x000fe200078e10ff */
[----:B------:R-:W-:Y:S05]  /*0240*/  @P0 STS.64 [R7], R4 ;  /* 0x0000000407000388 */ /* 0x000fea0000000a00 */
[----:B------:R-:W0:Y:S04]  /*0250*/  @P0 LDS R2, [R2] ;  /* 0x0000000002020984 */ /* 0x000e280000000800 */
[----:B0-----:R0:W-:Y:S02]  /*0260*/  @P0 STS [R9], R2 ;  /* 0x0000000209000388 */ /* 0x0011e40000000800 */
.L_x_2:
[----:B------:R-:W-:Y:S05]  /*0270*/  BSYNC.RECONVERGENT B0 ;  /* 0x0000000000007941 */ /* 0x000fea0003800200 */
.L_x_1:
[----:B------:R-:W-:Y:S01]  /*0280*/  BAR.SYNC.DEFER_BLOCKING 0x0 ;  /* 0x0000000000007b1d */ /* 0x000fe20000010000 */
[----:B------:R-:W-:-:S13]  /*0290*/  ISETP.GT.U32.AND P0, PT, R8, 0x3, PT ;  /* 0x000000030800780c */ /* 0x000fda0003f04070 */
[----:B------:R-:W-:Y:S05]  /*02a0*/  @P0 BRA `(.L_x_3) ;  /* 0xfffffffc00bc0947 */ /* 0x000fea000383ffff */
.L_x_0:
[----:B------:R-:W-:-:S13]  /*02b0*/  ISETP.NE.AND P0, PT, R11, RZ, PT ;  /* 0x000000ff0b00720c */ /* 0x000fda0003f05270 */
[----:B------:R-:W-:Y:S05]  /*02c0*/  @P0 EXIT ;  /* 0x000000000000094d */ /* 0x000fea0003800000 */
[----:B------:R-:W1:Y:S01]  /*02d0*/  S2UR UR5, SR_CgaCtaId ;  /* 0x00000000000579c3 */ /* 0x000e620000008800 */
[----:B------:R-:W-:-:S07]  /*02e0*/  UMOV UR4, 0x400 ;  /* 0x0000040000047882 */ /* 0x000fce0000000000 */
[----:B------:R-:W2:Y:S08]  /*02f0*/  LDC.64 R4, c[0x0][0x398] ;  /* 0x0000e600ff047b82 */ /* 0x000eb00000000a00 */
[----:B------:R-:W3:Y:S01]  /*0300*/  LDC.64 R6, c[0x0][0x390] ;  /* 0x0000e400ff067b82 */ /* 0x000ee20000000a00 */
[----:B-1----:R-:W-:Y:S01]  /*0310*/  ULEA UR4, UR5, UR4, 0x18 ;  /* 0x0000000405047291 */ /* 0x002fe2000f8ec0ff */
[----:B--2---:R-:W-:-:S08]  /*0320*/  IMAD.WIDE.U32 R4, R0, 0x8, R4 ;  /* 0x0000000800047825 */ /* 0x004fd000078e0004 */
[----:B0-----:R-:W0:Y:S04]  /*0330*/  LDS.64 R2, [UR4+0x40] ;  /* 0x00004004ff027984 */ /* 0x001e280008000a00 */
[----:B------:R-:W1:Y:S01]  /*0340*/  LDS R9, [UR4] ;  /* 0x00000004ff097984 */ /* 0x000e620008000800 */
[----:B---3--:R-:W-:-:S03]  /*0350*/  IMAD.WIDE.U32 R6, R0, 0x4, R6 ;  /* 0x0000000400067825 */ /* 0x008fc600078e0006 */
[----:B0-----:R-:W-:Y:S04]  /*0360*/  STG.E.64 desc[UR8][R4.64], R2 ;  /* 0x0000000204007986 */ /* 0x001fe8000c101b08 */
[----:B-1----:R-:W-:Y:S01]  /*0370*/  STG.E desc[UR8][R6.64], R9 ;  /* 0x0000000906007986 */ /* 0x002fe2000c101908 */
[----:B------:R-:W-:Y:S05]  /*0380*/  EXIT ;  /* 0x000000000000794d */ /* 0x000fea0003800000 */
.L_x_4:
[----:B------:R-:W-:-:S00]  /*0390*/  BRA `(.L_x_4) ;  /* 0xfffffffc00fc7947 */ /* 0x000fc0000383ffff */
[----:B------:R-:W-:-:S00]  /*03a0*/  NOP ;  /* 0x0000000000007918 */ /* 0x000fc00000000000 */
        /* <DEDUP_REMOVED lines=13> */
.L_x_40:


//--------------------- .text._Z5UDistiiiPdS_S_   --------------------------
	.section	.text._Z5UDistiiiPdS_S_,"ax",@progbits
	.align	128
        .global         _Z5UDistiiiPdS_S_
        .type           _Z5UDistiiiPdS_S_,@function
        .size           _Z5UDistiiiPdS_S_,(.L_x_38 - _Z5UDistiiiPdS_S_)
        .other          _Z5UDistiiiPdS_S_,@"STO_CUDA_ENTRY STV_DEFAULT"
_Z5UDistiiiPdS_S_:
.text._Z5UDistiiiPdS_S_:
[----:B------:R-:W-:Y:S01]  /*0000*/  LDC R1, c[0x0][0x37c] ;  /* 0x0000df00ff017b82 */ /* 0x000fe20000000800 */
[----:B------:R-:W0:Y:S07]  /*0010*/  S2R R5, SR_TID.X ;  /* 0x0000000000057919 */ /* 0x000e2e0000002100 */
[----:B------:R-:W1:Y:S01]  /*0020*/  LDC R3, c[0x0][0x364] ;  /* 0x0000d900ff037b82 */ /* 0x000e620000000800 */
[----:B------:R-:W2:Y:S01]  /*0030*/  LDCU UR6, c[0x0][0x388] ;  /* 0x00007100ff0677ac */ /* 0x000ea20008000800 */
[----:B------:R-:W1:Y:S01]  /*0040*/  S2R R2, SR_TID.Y ;  /* 0x0000000000027919 */ /* 0x000e620000002200 */
[----:B------:R-:W3:Y:S05]  /*0050*/  LDCU UR7, c[0x0][0x384] ;  /* 0x00007080ff0777ac */ /* 0x000eea0008000800 */
[----:B------:R-:W0:Y:S08]  /*0060*/  S2UR UR5, SR_CTAID.X ;  /* 0x00000000000579c3 */ /* 0x000e300000002500 */
[----:B------:R-:W0:Y:S08]  /*0070*/  LDC R0, c[0x0][0x360] ;  /* 0x0000d800ff007b82 */ /* 0x000e300000000800 */
[----:B------:R-:W1:Y:S01]  /*0080*/  S2UR UR4, SR_CTAID.Y ;  /* 0x00000000000479c3 */ /* 0x000e620000002600 */
[----:B0-----:R-:W-:-:S05]  /*0090*/  IMAD R0, R0, UR5, R5 ;  /* 0x0000000500007c24 */ /* 0x001fca000f8e0205 */
[----:B--2---:R-:W-:Y:S01]  /*00a0*/  ISETP.GE.AND P0, PT, R0, UR6, PT ;  /* 0x0000000600007c0c */ /* 0x004fe2000bf06270 */
[----:B-1----:R-:W-:-:S05]  /*00b0*/  IMAD R3, R3, UR4, R2 ;  /* 0x0000000403037c24 */ /* 0x002fca000f8e0202 */
[----:B---3--:R-:W-:-:S13]  /*00c0*/  ISETP.GE.OR P0, PT, R3, UR7, P0 ;  /* 0x0000000703007c0c */ /* 0x008fda0008706670 */
[----:B------:R-:W-:Y:S05]  /*00d0*/  @P0 EXIT ;  /* 0x000000000000094d */ /* 0x000fea0003800000 */
[----:B------:R-:W0:Y:S01]  /*00e0*/  LDCU UR7, c[0x0][0x380] ;  /* 0x00007000ff0777ac */ /* 0x000e220008000800 */
[----:B------:R-:W-:Y:S01]  /*00f0*/  CS2R R10, SRZ ;  /* 0x00000000000a7805 */ /* 0x000fe2000001ff00 */
[----:B------:R-:W1:Y:S01]  /*0100*/  LDCU.64 UR12, c[0x0][0x358] ;  /* 0x00006b00ff0c77ac */ /* 0x000e620008000a00 */
[----:B0-----:R-:W-:-:S09]  /*0110*/  UISETP.GE.AND UP0, UPT, UR7, 0x1, UPT ;  /* 0x000000010700788c */ /* 0x001fd2000bf06270 */
[----:B-1----:R-:W-:Y:S05]  /*0120*/  BRA.U !UP0, `(.L_x_5) ;  /* 0x0000000908047547 */ /* 0x002fea000b800000 */
[----:B------:R-:W-:Y:S02]  /*0130*/  UISETP.GE.U32.AND UP1, UPT, UR7, 0x8, UPT ;  /* 0x000000080700788c */ /* 0x000fe4000bf26070 */
[----:B------:R-:W-:Y:S01]  /*0140*/  IMAD R2, R3, UR7, RZ ;  /* 0x0000000703027c24 */ /* 0x000fe2000f8e02ff */
[----:B------:R-:W-:Y:S02]  /*0150*/  ULOP3.LUT UR10, UR7, 0x7, URZ, 0xc0, !UPT ;  /* 0x00000007070a7892 */ /* 0x000fe4000f8ec0ff */
[----:B------:R-:W-:Y:S01]  /*0160*/  IMAD R4, R0, UR7, RZ ;  /* 0x0000000700047c24 */ /* 0x000fe2000f8e02ff */
[----:B------:R-:W-:Y:S01]  /*0170*/  CS2R R10, SRZ ;  /* 0x00000000000a7805 */ /* 0x000fe2000001ff00 */
[----:B------:R-:W-:Y:S01]  /*0180*/  UMOV UR4, URZ ;  /* 0x000000ff00047c82 */ /* 0x000fe20008000000 */
[----:B------:R-:W-:Y:S01]  /*0190*/  UISETP.NE.AND UP0, UPT, UR10, URZ, UPT ;  /* 0x000000ff0a00728c */ /* 0x000fe2000bf05270 */
[----:B------:R-:W-:Y:S10]  /*01a0*/  BRA.U !UP1, `(.L_x_6) ;  /* 0x0000000109d07547 */ /* 0x000ff4000b800000 */
[----:B------:R-:W0:Y:S01]  /*01b0*/  LDC.64 R6, c[0x0][0x3a0] ;  /* 0x0000e800ff067b82 */ /* 0x000e220000000a00 */
[----:B------:R-:W1:Y:S01]  /*01c0*/  LDCU.64 UR8, c[0x0][0x398] ;  /* 0x00007300ff0877ac */ /* 0x000e620008000a00 */
[----:B------:R-:W-:Y:S01]  /*01d0*/  IMAD.MOV.U32 R5, RZ, RZ, R4 ;  /* 0x000000ffff057224 */ /* 0x000fe200078e0004 */
[----:B------:R-:W-:Y:S01]  /*01e0*/  CS2R R10, SRZ ;  /* 0x00000000000a7805 */ /* 0x000fe2000001ff00 */
[----:B------:R-:W-:Y:S02]  /*01f0*/  ULOP3.LUT UR4, UR7, 0x7ffffff8, URZ, 0xc0, !UPT ;  /* 0x7ffffff807047892 */ /* 0x000fe4000f8ec0ff */
[----:B-1----:R-:W-:Y:S02]  /*0200*/  UIADD3 UR5, UP1, UPT, UR8, 0x20, URZ ;  /* 0x0000002008057890 */ /* 0x002fe4000ff3e0ff */
[----:B------:R-:W-:Y:S02]  /*0210*/  UIADD3 UR8, UPT, UPT, -UR4, URZ, URZ ;  /* 0x000000ff04087290 */ /* 0x000fe4000fffe1ff */
[----:B------:R-:W-:Y:S01]  /*0220*/  UIADD3.X UR6, UPT, UPT, URZ, UR9, URZ, UP1, !UPT ;  /* 0x00000009ff067290 */ /* 0x000fe20008ffe4ff */
[----:B0-----:R-:W-:-:S03]  /*0230*/  IMAD.WIDE.U32 R6, R2, 0x8, R6 ;  /* 0x0000000802067825 */ /* 0x001fc600078e0006 */
[----:B------:R-:W-:-:S05]  /*0240*/  IADD3 R6, P0, PT, R6, 0x20, RZ ;  /* 0x0000002006067810 */ /* 0x000fca0007f1e0ff */
[----:B------:R-:W-:-:S08]  /*0250*/  IMAD.X R7, RZ, RZ, R7, P0 ;  /* 0x000000ffff077224 */ /* 0x000fd000000e0607 */
.L_x_7:
[----:B------:R-:W-:Y:S01]  /*0260*/  MOV R26, UR5 ;  /* 0x00000005001a7c02 */ /* 0x000fe20008000f00 */
[----:B------:R-:W-:Y:S01]  /*0270*/  IMAD.U32 R27, RZ, RZ, UR6 ;  /* 0x00000006ff1b7e24 */ /* 0x000fe2000f8e00ff */
[----:B------:R-:W2:Y:S03]  /*0280*/  LDG.E.64 R14, desc[UR12][R6.64+-0x20] ;  /* 0xffffe00c060e7981 */ /* 0x000ea6000c1e1b00 */
[----:B------:R-:W-:Y:S01]  /*0290*/  IMAD.WIDE R26, R5, 0x8, R26 ;  /* 0x00000008051a7825 */ /* 0x000fe200078e021a */
[----:B------:R-:W3:Y:S04]  /*02a0*/  LDG.E.64 R8, desc[UR12][R6.64+-0x18] ;  /* 0xffffe80c06087981 */ /* 0x000ee8000c1e1b00 */
[----:B------:R-:W2:Y:S04]  /*02b0*/  LDG.E.64 R16, desc[UR12][R26.64+-0x20] ;  /* 0xffffe00c1a107981 */ /* 0x000ea8000c1e1b00 */
[----:B------:R-:W3:Y:S04]  /*02c0*/  LDG.E.64 R18, desc[UR12][R26.64+-0x18] ;  /* 0xffffe80c1a127981 */ /* 0x000ee8000c1e1b00 */
[----:B------:R-:W4:Y:S04]  /*02d0*/  LDG.E.64 R12, desc[UR12][R6.64+-0x10] ;  /* 0xfffff00c060c7981 */ /* 0x000f28000c1e1b00 */
[----:B------:R-:W4:Y:S04]  /*02e0*/  LDG.E.64 R22, desc[UR12][R26.64+-0x10] ;  /* 0xfffff00c1a167981 */ /* 0x000f28000c1e1b00 */
[----:B------:R-:W5:Y:S04]  /*02f0*/  LDG.E.64 R20, desc[UR12][R26.64+-0x8] ;  /* 0xfffff80c1a147981 */ /* 0x000f68000c1e1b00 */
[----:B------:R-:W5:Y:S01]  /*0300*/  LDG.E.64 R24, desc[UR12][R6.64+0x18] ;  /* 0x0000180c06187981 */ /* 0x000f62000c1e1b00 */
[----:B--2---:R-:W-:-:S03]  /*0310*/  DADD R14, R14, -R16 ;  /* 0x000000000e0e7229 */ /* 0x004fc60000000810 */
[----:B------:R-:W5:Y:S01]  /*0320*/  LDG.E.64 R16, desc[UR12][R6.64+-0x8] ;  /* 0xfffff80c06107981 */ /* 0x000f62000c1e1b00 */
[----:B---3--:R-:W-:-:S03]  /*0330*/  DADD R18, R8, -R18 ;  /* 0x0000000008127229 */ /* 0x008fc60000000812 */
[----:B------:R-:W2:Y:S01]  /*0340*/  LDG.E.64 R8, desc[UR12][R6.64] ;  /* 0x0000000c06087981 */ /* 0x000ea2000c1e1b00 */
[----:B------:R-:W-:-:S03]  /*0350*/  DFMA R14, R14, R14, R10 ;  /* 0x0000000e0e0e722b */ /* 0x000fc6000000000a */
[----:B------:R-:W2:Y:S01]  /*0360*/  LDG.E.64 R10, desc[UR12][R26.64] ;  /* 0x0000000c1a0a7981 */ /* 0x000ea2000c1e1b00 */
[----:B----4-:R-:W-:-:S03]  /*0370*/  DADD R22, R12, -R22 ;  /* 0x000000000c167229 */ /* 0x010fc60000000816 */
[----:B------:R-:W3:Y:S01]  /*0380*/  LDG.E.64 R12, desc[UR12][R6.64+0x8] ;  /* 0x0000080c060c7981 */ /* 0x000ee2000c1e1b00 */
[----:B------:R-:W-:-:S03]  /*0390*/  DFMA R18, R18, R18, R14 ;  /* 0x000000121212722b */ /* 0x000fc6000000000e */
[----:B------:R-:W3:Y:S05]  /*03a0*/  LDG.E.64 R14, desc[UR12][R26.64+0x8] ;  /* 0x0000080c1a0e7981 */ /* 0x000eea000c1e1b00 */
[----:B------:R-:W-:Y:S02]  /*03b0*/  DFMA R22, R22, R22, R18 ;  /* 0x000000161616722b */ /* 0x000fe40000000012 */
[----:B------:R-:W4:Y:S01]  /*03c0*/  LDG.E.64 R18, desc[UR12][R26.64+0x10] ;  /* 0x0000100c1a127981 */ /* 0x000f22000c1e1b00 */
[----:B-----5:R-:W-:-:S03]  /*03d0*/  DADD R20, R16, -R20 ;  /* 0x0000000010147229 */ /* 0x020fc60000000814 */
[----:B------:R0:W4:Y:S05]  /*03e0*/  LDG.E.64 R16, desc[UR12][R6.64+0x10] ;  /* 0x0000100c06107981 */ /* 0x00012a000c1e1b00 */
[----:B------:R-:W-:Y:S01]  /*03f0*/  DFMA R20, R20, R20, R22 ;  /* 0x000000141414722b */ /* 0x000fe20000000016 */
[----:B------:R-:W5:Y:S01]  /*0400*/  LDG.E.64 R22, desc[UR12][R26.64+0x18] ;  /* 0x0000180c1a167981 */ /* 0x000f62000c1e1b00 */
[----:B--2---:R-:W-:Y:S02]  /*0410*/  DADD R8, R8, -R10 ;  /* 0x0000000008087229 */ /* 0x004fe4000000080a */
[----:B---3--:R-:W-:-:S06]  /*0420*/  DADD R12, R12, -R14 ;  /* 0x000000000c0c7229 */ /* 0x008fcc000000080e */
[----:B------:R-:W-:Y:S01]  /*0430*/  DFMA R20, R8, R8, R20 ;  /* 0x000000080814722b */ /* 0x000fe20000000014 */
[----:B------:R-:W-:-:S07]  /*0440*/  UIADD3 UR8, UPT, UPT, UR8, 0x8, URZ ;  /* 0x0000000808087890 */ /* 0x000fce000fffe0ff */
[----:B------:R-:W-:Y:S01]  /*0450*/  DFMA R20, R12, R12, R20 ;  /* 0x0000000c0c14722b */ /* 0x000fe20000000014 */
[----:B------:R-:W-:Y:S01]  /*0460*/  UISETP.NE.AND UP1, UPT, UR8, URZ, UPT ;  /* 0x000000ff0800728c */ /* 0x000fe2000bf25270 */
[----:B0-----:R-:W-:Y:S02]  /*0470*/  IADD3 R6, P0, PT, R6, 0x40, RZ ;  /* 0x0000004006067810 */ /* 0x001fe40007f1e0ff */
[----:B------:R-:W-:-:S03]  /*0480*/  IADD3 R5, PT, PT, R5, 0x8, RZ ;  /* 0x0000000805057810 */ /* 0x000fc60007ffe0ff */
[----:B------:R-:W-:Y:S01]  /*0490*/  IMAD.X R7, RZ, RZ, R7, P0 ;  /* 0x000000ffff077224 */ /* 0x000fe200000e0607 */
[----:B----4-:R-:W-:Y:S02]  /*04a0*/  DADD R16, R16, -R18 ;  /* 0x0000000010107229 */ /* 0x010fe40000000812 */
[----:B-----5:R-:W-:-:S06]  /*04b0*/  DADD R22, R24, -R22 ;  /* 0x0000000018167229 */ /* 0x020fcc0000000816 */
[----:B------:R-:W-:-:S08]  /*04c0*/  DFMA R20, R16, R16, R20 ;  /* 0x000000101014722b */ /* 0x000fd00000000014 */
[----:B------:R-:W-:Y:S01]  /*04d0*/  DFMA R10, R22, R22, R20 ;  /* 0x00000016160a722b */ /* 0x000fe20000000014 */
[----:B------:R-:W-:Y:S10]  /*04e0*/  BRA.U UP1, `(.L_x_7) ;  /* 0xfffffffd015c7547 */ /* 0x000ff4000b83ffff */
.L_x_6:
[----:B------:R-:W-:Y:S05]  /*04f0*/  BRA.U !UP0, `(.L_x_5) ;  /* 0x0000000508107547 */ /* 0x000fea000b800000 */
[----:B------:R-:W-:Y:S02]  /*0500*/  UISETP.GE.U32.AND UP0, UPT, UR10, 0x4, UPT ;  /* 0x000000040a00788c */ /* 0x000fe4000bf06070 */
[----:B------:R-:W-:-:S04]  /*0510*/  ULOP3.LUT UR6, UR7, 0x3, URZ, 0xc0, !UPT ;  /* 0x0000000307067892 */ /* 0x000fc8000f8ec0ff */
[----:B------:R-:W-:-:S03]  /*0520*/  UISETP.NE.AND UP1, UPT, UR6, URZ, UPT ;  /* 0x000000ff0600728c */ /* 0x000fc6000bf25270 */
[----:B------:R-:W-:Y:S08]  /*0530*/  BRA.U !UP0, `(.L_x_8) ;  /* 0x0000000108707547 */ /* 0x000ff0000b800000 */
[----:B------:R-:W0:Y:S01]  /*0540*/  LDC.64 R6, c[0x0][0x3a0] ;  /* 0x0000e800ff067b82 */ /* 0x000e220000000a00 */
[----:B------:R-:W1:Y:S01]  /*0550*/  LDCU.64 UR8, c[0x0][0x3a0] ;  /* 0x00007400ff0877ac */ /* 0x000e620008000a00 */
[C---:B------:R-:W-:Y:S01]  /*0560*/  VIADD R5, R2.reuse, UR4 ;  /* 0x0000000402057c36 */ /* 0x040fe20008000000 */
[----:B------:R-:W-:Y:S01]  /*0570*/  IADD3 R12, P0, PT, R2, UR4, RZ ;  /* 0x00000004020c7c10 */ /* 0x000fe2000ff1e0ff */
[----:B------:R-:W-:-:S04]  /*0580*/  VIADD R9, R4, UR4 ;  /* 0x0000000404097c36 */ /* 0x000fc80008000000 */
[----:B------:R-:W2:Y:S01]  /*0590*/  LDC.64 R26, c[0x0][0x398] ;  /* 0x0000e600ff1a7b82 */ /* 0x000ea20000000a00 */
[----:B0-----:R-:W-:Y:S01]  /*05a0*/  IMAD.WIDE.U32 R6, R5, 0x8, R6 ;  /* 0x0000000805067825 */ /* 0x001fe200078e0006 */
[----:B------:R-:W-:Y:S02]  /*05b0*/  IADD3.X R5, PT, PT, RZ, RZ, RZ, P0, !PT ;  /* 0x000000ffff057210 */ /* 0x000fe400007fe4ff */
[----:B-1----:R-:W-:-:S03]  /*05c0*/  LEA R20, P0, R12, UR8, 0x3 ;  /* 0x000000080c147c11 */ /* 0x002fc6000f8018ff */
[----:B------:R-:W3:Y:S01]  /*05d0*/  LDG.E.64 R6, desc[UR12][R6.64] ;  /* 0x0000000c06067981 */ /* 0x000ee2000c1e1b00 */
[----:B--2---:R-:W-:Y:S01]  /*05e0*/  IMAD.WIDE R26, R9, 0x8, R26 ;  /* 0x00000008091a7825 */ /* 0x004fe200078e021a */
[----:B------:R-:W-:-:S04]  /*05f0*/  LEA.HI.X R21, R12, UR9, R5, 0x3, P0 ;  /* 0x000000090c157c11 */ /* 0x000fc800080f1c05 */
[----:B------:R-:W3:Y:S04]  /*0600*/  LDG.E.64 R8, desc[UR12][R26.64] ;  /* 0x0000000c1a087981 */ /* 0x000ee8000c1e1b00 */
[----:B------:R-:W2:Y:S04]  /*0610*/  LDG.E.64 R12, desc[UR12][R26.64+0x8] ;  /* 0x0000080c1a0c7981 */ /* 0x000ea8000c1e1b00 */
[----:B------:R-:W2:Y:S04]  /*0620*/  LDG.E.64 R14, desc[UR12][R20.64+0x8] ;  /* 0x0000080c140e7981 */ /* 0x000ea8000c1e1b00 */
[----:B------:R-:W4:Y:S04]  /*0630*/  LDG.E.64 R16, desc[UR12][R26.64+0x10] ;  /* 0x0000100c1a107981 */ /* 0x000f28000c1e1b00 */
[----:B------:R-:W4:Y:S04]  /*0640*/  LDG.E.64 R18, desc[UR12][R20.64+0x10] ;  /* 0x0000100c14127981 */ /* 0x000f28000c1e1b00 */
[----:B------:R-:W5:Y:S04]  /*0650*/  LDG.E.64 R22, desc[UR12][R26.64+0x18] ;  /* 0x0000180c1a167981 */ /* 0x000f68000c1e1b00 */
[----:B------:R-:W5:Y:S01]  /*0660*/  LDG.E.64 R24, desc[UR12][R20.64+0x18] ;  /* 0x0000180c14187981 */ /* 0x000f62000c1e1b00 */
[----:B------:R-:W-:Y:S01]  /*0670*/  UIADD3 UR4, UPT, UPT, UR4, 0x4, URZ ;  /* 0x0000000404047890 */ /* 0x000fe2000fffe0ff */
[----:B---3--:R-:W-:-:S08]  /*0680*/  DADD R8, R6, -R8 ;  /* 0x0000000006087229 */ /* 0x008fd00000000808 */
[----:B------:R-:W-:Y:S02]  /*0690*/  DFMA R8, R8, R8, R10 ;  /* 0x000000080808722b */ /* 0x000fe4000000000a */
[----:B--2---:R-:W-:Y:S02]  /*06a0*/  DADD R12, R14, -R12 ;  /* 0x000000000e0c7229 */ /* 0x004fe4000000080c */
[----:B----4-:R-:W-:-:S06]  /*06b0*/  DADD R16, R18, -R16 ;  /* 0x0000000012107229 */ /* 0x010fcc0000000810 */
[----:B------:R-:W-:Y:S02]  /*06c0*/  DFMA R8, R12, R12, R8 ;  /* 0x0000000c0c08722b */ /* 0x000fe40000000008 */
[----:B-----5:R-:W-:-:S06]  /*06d0*/  DADD R22, R24, -R22 ;  /* 0x0000000018167229 */ /* 0x020fcc0000000816 */
[----:B------:R-:W-:-:S08]  /*06e0*/  DFMA R8, R16, R16, R8 ;  /* 0x000000101008722b */ /* 0x000fd00000000008 */
[----:B------:R-:W-:-:S11]  /*06f0*/  DFMA R10, R22, R22, R8 ;  /* 0x00000016160a722b */ /* 0x000fd60000000008 */
.L_x_8:
[----:B------:R-:W-:Y:S05]  /*0700*/  BRA.U !UP1, `(.L_x_5) ;  /* 0x00000001098c7547 */ /* 0x000fea000b800000 */
[----:B------:R-:W-:Y:S02]  /*0710*/  UISETP.NE.AND UP0, UPT, UR6, 0x1, UPT ;  /* 0x000000010600788c */ /* 0x000fe4000bf05270 */
[----:B------:R-:W-:-:S04]  /*0720*/  ULOP3.LUT UR5, UR7, 0x1, URZ, 0xc0, !UPT ;  /* 0x0000000107057892 */ /* 0x000fc8000f8ec0ff */
[----:B------:R-:W-:-:S03]  /*0730*/  UISETP.NE.U32.AND UP1, UPT, UR5, 0x1, UPT ;  /* 0x000000010500788c */ /* 0x000fc6000bf25070 */
[----:B------:R-:W-:Y:S08]  /*0740*/  BRA.U !UP0, `(.L_x_9) ;  /* 0x0000000108507547 */ /* 0x000ff0000b800000 */
[----:B------:R-:W0:Y:S01]  /*0750*/  LDC.64 R6, c[0x0][0x3a0] ;  /* 0x0000e800ff067b82 */ /* 0x000e220000000a00 */
[----:B------:R-:W1:Y:S01]  /*0760*/  LDCU.64 UR6, c[0x0][0x3a0] ;  /* 0x00007400ff0677ac */ /* 0x000e620008000a00 */
[C---:B------:R-:W-:Y:S01]  /*0770*/  VIADD R5, R2.reuse, UR4 ;  /* 0x0000000402057c36 */ /* 0x040fe20008000000 */
[----:B------:R-:W-:Y:S01]  /*0780*/  IADD3 R15, P0, PT, R2, UR4, RZ ;  /* 0x00000004020f7c10 */ /* 0x000fe2000ff1e0ff */
[----:B------:R-:W-:-:S03]  /*0790*/  VIADD R13, R4, UR4 ;  /* 0x00000004040d7c36 */ /* 0x000fc60008000000 */
[----:B------:R-:W-:Y:S01]  /*07a0*/  IADD3.X R16, PT, PT, RZ, RZ, RZ, P0, !PT ;  /* 0x000000ffff107210 */ /* 0x000fe200007fe4ff */
[----:B------:R-:W2:Y:S01]  /*07b0*/  LDC.64 R8, c[0x0][0x398] ;  /* 0x0000e600ff087b82 */ /* 0x000ea20000000a00 */
[----:B-1----:R-:W-:Y:S01]  /*07c0*/  LEA R14, P0, R15, UR6, 0x3 ;  /* 0x000000060f0e7c11 */ /* 0x002fe2000f8018ff */
[----:B0-----:R-:W-:-:S03]  /*07d0*/  IMAD.WIDE.U32 R6, R5, 0x8, R6 ;  /* 0x0000000805067825 */ /* 0x001fc600078e0006 */
[----:B------:R-:W-:-:S03]  /*07e0*/  LEA.HI.X R15, R15, UR7, R16, 0x3, P0 ;  /* 0x000000070f0f7c11 */ /* 0x000fc600080f1c10 */
[----:B------:R-:W3:Y:S01]  /*07f0*/  LDG.E.64 R6, desc[UR12][R6.64] ;  /* 0x0000000c06067981 */ /* 0x000ee2000c1e1b00 */
[----:B--2---:R-:W-:-:S03]  /*0800*/  IMAD.WIDE R8, R13, 0x8, R8 ;  /* 0x000000080d087825 */ /* 0x004fc600078e0208 */
[----:B------:R-:W2:Y:S04]  /*0810*/  LDG.E.64 R14, desc[UR12][R14.64+0x8] ;  /* 0x0000080c0e0e7981 */ /* 0x000ea8000c1e1b00 */
[----:B------:R-:W3:Y:S04]  /*0820*/  LDG.E.64 R12, desc[UR12][R8.64] ;  /* 0x0000000c080c7981 */ /* 0x000ee8000c1e1b00 */
[----:B------:R-:W2:Y:S01]  /*0830*/  LDG.E.64 R16, desc[UR12][R8.64+0x8] ;  /* 0x0000080c08107981 */ /* 0x000ea2000c1e1b00 */
[----:B------:R-:W-:Y:S01]  /*0840*/  UIADD3 UR4, UPT, UPT, UR4, 0x2, URZ ;  /* 0x0000000204047890 */ /* 0x000fe2000fffe0ff */
[----:B---3--:R-:W-:-:S02]  /*0850*/  DADD R12, R6, -R12 ;  /* 0x00000000060c7229 */ /* 0x008fc4000000080c */
[----:B--2---:R-:W-:-:S06]  /*0860*/  DADD R16, R14, -R16 ;  /* 0x000000000e107229 */ /* 0x004fcc0000000810 */
[----:B------:R-:W-:-:S08]  /*0870*/  DFMA R10, R12, R12, R10 ;  /* 0x0000000c0c0a722b */ /* 0x000fd0000000000a */
[----:B------:R-:W-:-:S11]  /*0880*/  DFMA R10, R16, R16, R10 ;  /* 0x00000010100a722b */ /* 0x000fd6000000000a */
.L_x_9:
[----:B------:R-:W-:Y:S05]  /*0890*/  BRA.U UP1, `(.L_x_5) ;  /* 0x0000000101287547 */ /* 0x000fea000b800000 */
[----:B------:R-:W0:Y:S01]  /*08a0*/  LDC.64 R6, c[0x0][0x3a0] ;  /* 0x0000e800ff067b82 */ /* 0x000e220000000a00 */
[----:B------:R-:W-:Y:S01]  /*08b0*/  VIADD R5, R2, UR4 ;  /* 0x0000000402057c36 */ /* 0x000fe20008000000 */
[----:B------:R-:W-:-:S06]  /*08c0*/  IADD3 R13, PT, PT, R4, UR4, RZ ;  /* 0x00000004040d7c10 */ /* 0x000fcc000fffe0ff */
[----:B------:R-:W1:Y:S01]  /*08d0*/  LDC.64 R8, c[0x0][0x398] ;  /* 0x0000e600ff087b82 */ /* 0x000e620000000a00 */
[----:B0-----:R-:W-:-:S06]  /*08e0*/  IMAD.WIDE.U32 R4, R5, 0x8, R6 ;  /* 0x0000000805047825 */ /* 0x001fcc00078e0006 */
[----:B------:R-:W2:Y:S01]  /*08f0*/  LDG.E.64 R4, desc[UR12][R4.64] ;  /* 0x0000000c04047981 */ /* 0x000ea2000c1e1b00 */
[----:B-1----:R-:W-:-:S06]  /*0900*/  IMAD.WIDE R6, R13, 0x8, R8 ;  /* 0x000000080d067825 */ /* 0x002fcc00078e0208 */
[----:B------:R-:W2:Y:S02]  /*0910*/  LDG.E.64 R6, desc[UR12][R6.64] ;  /* 0x0000000c06067981 */ /* 0x000ea4000c1e1b00 */
[----:B--2---:R-:W-:-:S08]  /*0920*/  DADD R8, R4, -R6 ;  /* 0x0000000004087229 */ /* 0x004fd00000000806 */
[----:B------:R-:W-:-:S11]  /*0930*/  DFMA R10, R8, R8, R10 ;  /* 0x00000008080a722b */ /* 0x000fd6000000000a */
.L_x_5:
[----:B------:R-:W0:Y:S01]  /*0940*/  MUFU.RSQ64H R5, R11 ;  /* 0x0000000b00057308 */ /* 0x000e220000001c00 */
[----:B------:R-:W-:Y:S01]  /*0950*/  VIADD R4, R11, 0xfcb00000 ;  /* 0xfcb000000b047836 */ /* 0x000fe20000000000 */
[----:B------:R-:W-:Y:S01]  /*0960*/  MOV R8, 0x0 ;  /* 0x0000000000087802 */ /* 0x000fe20000000f00 */
[----:B------:R-:W-:Y:S01]  /*0970*/  IMAD.MOV.U32 R9, RZ, RZ, 0x3fd80000 ;  /* 0x3fd80000ff097424 */ /* 0x000fe200078e00ff */
[----:B------:R-:W-:Y:S02]  /*0980*/  BSSY.RECONVERGENT B0, `(.L_x_10) ;  /* 0x000000f000007945 */ /* 0x000fe40003800200 */
[----:B------:R-:W-:Y:S01]  /*0990*/  ISETP.GE.U32.AND P0, PT, R4, 0x7ca00000, PT ;  /* 0x7ca000000400780c */ /* 0x000fe20003f06070 */
[----:B0-----:R-:W-:-:S08]  /*09a0*/  DMUL R6, R4, R4 ;  /* 0x0000000404067228 */ /* 0x001fd00000000000 */
[----:B------:R-:W-:-:S08]  /*09b0*/  DFMA R6, -R6, R10, 1 ;  /* 0x3ff000000606742b */ /* 0x000fd0000000010a */
[----:B------:R-:W-:Y:S02]  /*09c0*/  DFMA R8, R6, R8, 0.5 ;  /* 0x3fe000000608742b */ /* 0x000fe40000000008 */
[----:B------:R-:W-:-:S08]  /*09d0*/  DMUL R6, R4, R6 ;  /* 0x0000000604067228 */ /* 0x000fd00000000000 */
[----:B------:R-:W-:-:S08]  /*09e0*/  DFMA R14, R8, R6, R4 ;  /* 0x00000006080e722b */ /* 0x000fd00000000004 */
[----:B------:R-:W-:Y:S02]  /*09f0*/  DMUL R6, R14, R10 ;  /* 0x0000000a0e067228 */ /* 0x000fe40000000000 */
[----:B------:R-:W-:Y:S01]  /*0a00*/  IADD3 R13, PT, PT, R15, -0x100000, RZ ;  /* 0xfff000000f0d7810 */ /* 0x000fe20007ffe0ff */
[----:B------:R-:W-:-:S05]  /*0a10*/  IMAD.MOV.U32 R12, RZ, RZ, R14 ;  /* 0x000000ffff0c7224 */ /* 0x000fca00078e000e */
[----:B------:R-:W-:-:S08]  /*0a20*/  DFMA R16, R6, -R6, R10 ;  /* 0x800000060610722b */ /* 0x000fd0000000000a */
[----:B------:R-:W-:Y:S01]  /*0a30*/  DFMA R8, R16, R12, R6 ;  /* 0x0000000c1008722b */ /* 0x000fe20000000006 */
[----:B------:R-:W-:Y:S10]  /*0a40*/  @!P0 BRA `(.L_x_11) ;  /* 0x0000000000088947 */ /* 0x000ff40003800000 */
[----:B------:R-:W-:-:S07]  /*0a50*/  MOV R2, 0xa70 ;  /* 0x00000a7000027802 */ /* 0x000fce0000000f00 */
[----:B------:R-:W-:Y:S05]  /*0a60*/  CALL.REL.NOINC `($__internal_0_$__cuda_sm20_dsqrt_rn_f64_mediumpath_v1) ;  /* 0x00000000001c7944 */ /* 0x000fea0003c00000 */
.L_x_11:
[----:B------:R-:W-:Y:S05]  /*0a70*/  BSYNC.RECONVERGENT B0 ;  /* 0x0000000000007941 */ /* 0x000fea0003800200 */
.L_x_10:
[----:B------:R-:W0:Y:S01]  /*0a80*/  LDC.64 R4, c[0x0][0x390] ;  /* 0x0000e400ff047b82 */ /* 0x000e220000000a00 */
[----:B------:R-:W1:Y:S02]  /*0a90*/  LDCU UR4, c[0x0][0x388] ;  /* 0x00007100ff0477ac */ /* 0x000e640008000800 */
[----:B-1----:R-:W-:-:S04]  /*0aa0*/  IMAD R3, R3, UR4, R0 ;  /* 0x0000000403037c24 */ /* 0x002fc8000f8e0200 */
[----:B0-----:R-:W-:-:S05]  /*0ab0*/  IMAD.WIDE R2, R3, 0x8, R4 ;  /* 0x0000000803027825 */ /* 0x001fca00078e0204 */
[----:B------:R-:W-:Y:S01]  /*0ac0*/  STG.E.64 desc[UR12][R2.64], R8 ;  /* 0x0000000802007986 */ /* 0x000fe2000c101b0c */
[----:B------:R-:W-:Y:S05]  /*0ad0*/  EXIT ;  /* 0x000000000000794d */ /* 0x000fea0003800000 */
        .weak           $__internal_0_$__cuda_sm20_dsqrt_rn_f64_mediumpath_v1
        .type           $__internal_0_$__cuda_sm20_dsqrt_rn_f64_mediumpath_v1,@function
        .size           $__internal_0_$__cuda_sm20_dsqrt_rn_f64_mediumpath_v1,(.L_x_38 - $__internal_0_$__cuda_sm20_dsqrt_rn_f64_mediumpath_v1)
$__internal_0_$__cuda_sm20_dsqrt_rn_f64_mediumpath_v1:
[----:B------:R-:W-:Y:S01]  /*0ae0*/  ISETP.GE.U32.AND P0, PT, R4, -0x3400000, PT ;  /* 0xfcc000000400780c */ /* 0x000fe20003f06070 */
[----:B------:R-:W-:Y:S01]  /*0af0*/  BSSY.RECONVERGENT B1, `(.L_x_12) ;  /* 0x0000026000017945 */ /* 0x000fe20003800200 */
[----:B------:R-:W-:Y:S01]  /*0b00*/  MOV R12, R14 ;  /* 0x0000000e000c7202 */ /* 0x000fe20000000f00 */
[----:B------:R-:W-:Y:S01]  /*0b10*/  IMAD.MOV.U32 R4, RZ, RZ, R16 ;  /* 0x000000ffff047224 */ /* 0x000fe200078e0010 */
[----:B------:R-:W-:-:S09]  /*0b20*/  MOV R5, R17 ;  /* 0x0000001100057202 */ /* 0x000fd20000000f00 */
[----:B------:R-:W-:Y:S05]  /*0b30*/  @!P0 BRA `(.L_x_13) ;  /* 0x0000000000208947 */ /* 0x000fea0003800000 */
[----:B------:R-:W-:-:S10]  /*0b40*/  DFMA.RM R4, R4, R12, R6 ;  /* 0x0000000c0404722b */ /* 0x000fd40000004006 */
[----:B------:R-:W-:-:S05]  /*0b50*/  IADD3 R8, P0, PT, R4, 0x1, RZ ;  /* 0x0000000104087810 */ /* 0x000fca0007f1e0ff */
[----:B------:R-:W-:-:S06]  /*0b60*/  IMAD.X R9, RZ, RZ, R5, P0 ;  /* 0x000000ffff097224 */ /* 0x000fcc00000e0605 */
[----:B------:R-:W-:-:S08]  /*0b70*/  DFMA.RP R6, -R4, R8, R10 ;  /* 0x000000080406722b */ /* 0x000fd0000000810a */
[----:B------:R-:W-:-:S06]  /*0b80*/  DSETP.GT.AND P0, PT, R6, RZ, PT ;  /* 0x000000ff0600722a */ /* 0x000fcc0003f04000 */
[----:B------:R-:W-:Y:S02]  /*0b90*/  FSEL R4, R8, R4, P0 ;  /* 0x0000000408047208 */ /* 0x000fe40000000000 */
[----:B------:R-:W-:Y:S01]  /*0ba0*/  FSEL R5, R9, R5, P0 ;  /* 0x0000000509057208 */ /* 0x000fe20000000000 */
[----:B------:R-:W-:Y:S06]  /*0bb0*/  BRA `(.L_x_14) ;  /* 0x0000000000647947 */ /* 0x000fec0003800000 */
.L_x_13:
[----:B------:R-:W-:-:S14]  /*0bc0*/  DSETP.NE.AND P0, PT, R10, RZ, PT ;  /* 0x000000ff0a00722a */ /* 0x000fdc0003f05000 */
[----:B------:R-:W-:Y:S05]  /*0bd0*/  @!P0 BRA `(.L_x_15) ;  /* 0x0000000000588947 */ /* 0x000fea0003800000 */
[----:B------:R-:W-:-:S13]  /*0be0*/  ISETP.GE.AND P0, PT, R11, RZ, PT ;  /* 0x000000ff0b00720c */ /* 0x000fda0003f06270 */
[----:B------:R-:W-:Y:S01]  /*0bf0*/  @!P0 MOV R4, 0x0 ;  /* 0x0000000000048802 */ /* 0x000fe20000000f00 */
[----:B------:R-:W-:Y:S01]  /*0c00*/  @!P0 IMAD.MOV.U32 R5, RZ, RZ, -0x80000 ;  /* 0xfff80000ff058424 */ /* 0x000fe200078e00ff */
[----:B------:R-:W-:Y:S06]  /*0c10*/  @!P0 BRA `(.L_x_14) ;  /* 0x00000000004c8947 */ /* 0x000fec0003800000 */
[----:B------:R-:W-:-:S13]  /*0c20*/  ISETP.GT.AND P0, PT, R11, 0x7fefffff, PT ;  /* 0x7fefffff0b00780c */ /* 0x000fda0003f04270 */
[----:B------:R-:W-:Y:S05]  /*0c30*/  @P0 BRA `(.L_x_15) ;  /* 0x0000000000400947 */ /* 0x000fea0003800000 */
[----:B------:R-:W-:Y:S01]  /*0c40*/  DMUL R4, R10, 8.11296384146066816958e+31 ;  /* 0x469000000a047828 */ /* 0x000fe20000000000 */
[----:B------:R-:W-:Y:S01]  /*0c50*/  MOV R6, RZ ;  /* 0x000000ff00067202 */ /* 0x000fe20000000f00 */
[----:B------:R-:W-:Y:S01]  /*0c60*/  IMAD.MOV.U32 R10, RZ, RZ, 0x0 ;  /* 0x00000000ff0a7424 */ /* 0x000fe200078e00ff */
[----:B------:R-:W-:-:S03]  /*0c70*/  MOV R11, 0x3fd80000 ;  /* 0x3fd80000000b7802 */ /* 0x000fc60000000f00 */
[----:B------:R-:W0:Y:S02]  /*0c80*/  MUFU.RSQ64H R7, R5 ;  /* 0x0000000500077308 */ /* 0x000e240000001c00 */
[----:B0-----:R-:W-:-:S08]  /*0c90*/  DMUL R8, R6, R6 ;  /* 0x0000000606087228 */ /* 0x001fd00000000000 */
[----:B------:R-:W-:-:S08]  /*0ca0*/  DFMA R8, R4, -R8, 1 ;  /* 0x3ff000000408742b */ /* 0x000fd00000000808 */
[----:B------:R-:W-:Y:S02]  /*0cb0*/  DFMA R10, R8, R10, 0.5 ;  /* 0x3fe00000080a742b */ /* 0x000fe4000000000a */
[----:B------:R-:W-:-:S08]  /*0cc0*/  DMUL R8, R6, R8 ;  /* 0x0000000806087228 */ /* 0x000fd00000000000 */
[----:B------:R-:W-:-:S08]  /*0cd0*/  DFMA R8, R10, R8, R6 ;  /* 0x000000080a08722b */ /* 0x000fd00000000006 */
[----:B------:R-:W-:Y:S02]  /*0ce0*/  DMUL R6, R4, R8 ;  /* 0x0000000804067228 */ /* 0x000fe40000000000 */
[----:B------:R-:W-:-:S06]  /*0cf0*/  VIADD R9, R9, 0xfff00000 ;  /* 0xfff0000009097836 */ /* 0x000fcc0000000000 */
[----:B------:R-:W-:-:S08]  /*0d00*/  DFMA R10, R6, -R6, R4 ;  /* 0x80000006060a722b */ /* 0x000fd00000000004 */
[----:B------:R-:W-:-:S10]  /*0d10*/  DFMA R4, R8, R10, R6 ;  /* 0x0000000a0804722b */ /* 0x000fd40000000006 */
[----:B------:R-:W-:Y:S01]  /*0d20*/  IADD3 R5, PT, PT, R5, -0x3500000, RZ ;  /* 0xfcb0000005057810 */ /* 0x000fe20007ffe0ff */
[----:B------:R-:W-:Y:S06]  /*0d30*/  BRA `(.L_x_14) ;  /* 0x0000000000047947 */ /* 0x000fec0003800000 */
.L_x_15:
[----:B------:R-:W-:-:S11]  /*0d40*/  DADD R4, R10, R10 ;  /* 0x000000000a047229 */ /* 0x000fd6000000000a */
.L_x_14:
[----:B------:R-:W-:Y:S05]  /*0d50*/  BSYNC.RECONVERGENT B1 ;  /* 0x0000000000017941 */ /* 0x000fea0003800200 */
.L_x_12:
[----:B------:R-:W-:Y:S01]  /*0d60*/  MOV R9, R5 ;  /* 0x0000000500097202 */ /* 0x000fe20000000f00 */
[----:B------:R-:W-:Y:S02]  /*0d70*/  HFMA2 R5, -RZ, RZ, 0, 0 ;  /* 0x00000000ff057431 */ /* 0x000fe400000001ff */
[----:B------:R-:W-:Y:S02]  /*0d80*/  IMAD.MOV.U32 R8, RZ, RZ, R4 ;  /* 0x000000ffff087224 */ /* 0x000fe400078e0004 */
[----:B------:R-:W-:-:S04]  /*0d90*/  IMAD.MOV.U32 R4, RZ, RZ, R2 ;  /* 0x000000ffff047224 */ /* 0x000fc800078e0002 */
[----:B------:R-:W-:Y:S05]  /*0da0*/  RET.REL.NODEC R4 `(_Z5UDistiiiPdS_S_) ;  /* 0xfffffff004947950 */ /* 0x000fea0003c3ffff */
.L_x_16:
        /* <DEDUP_REMOVED lines=13> */
.L_x_38:


//--------------------- .text._Z15updateCentroidsPdS_S_iii --------------------------
	.section	.text._Z15updateCentroidsPdS_S_iii,"ax",@progbits
	.align	128
        .global         _Z15updateCentroidsPdS_S_iii
        .type           _Z15updateCentroidsPdS_S_iii,@function
        .size           _Z15updateCentroidsPdS_S_iii,(.L_x_39 - _Z15updateCentroidsPdS_S_iii)
        .other          _Z15updateCentroidsPdS_S_iii,@"STO_CUDA_ENTRY STV_DEFAULT"
_Z15updateCentroidsPdS_S_iii:
.text._Z15updateCentroidsPdS_S_iii:
[----:B------:R-:W-:Y:S01]  /*0000*/  LDC R1, c[0x0][0x37c] ;  /* 0x0000df00ff017b82 */ /* 0x000fe20000000800 */
[----:B------:R-:W0:Y:S07]  /*0010*/  S2R R10, SR_TID.X ;  /* 0x00000000000a7919 */ /* 0x000e2e0000002100 */
[----:B------:R-:W1:Y:S01]  /*0020*/  S2UR UR4, SR_CTAID.X ;  /* 0x00000000000479c3 */ /* 0x000e620000002500 */
[----:B------:R-:W2:Y:S01]  /*0030*/  LDCU UR7, c[0x0][0x39c] ;  /* 0x00007380ff0777ac */ /* 0x000ea20008000800 */
[----:B------:R-:W3:Y:S06]  /*0040*/  S2R R0, SR_TID.Y ;  /* 0x0000000000007919 */ /* 0x000eec0000002200 */
[----:B------:R-:W3:Y:S01]  /*0050*/  LDC R3, c[0x0][0x364] ;  /* 0x0000d900ff037b82 */ /* 0x000ee20000000800 */
[----:B------:R-:W1:Y:S07]  /*0060*/  LDCU UR5, c[0x0][0x360] ;  /* 0x00006c00ff0577ac */ /* 0x000e6e0008000800 */
[----:B------:R-:W3:Y:S01]  /*0070*/  S2UR UR6, SR_CTAID.Y ;  /* 0x00000000000679c3 */ /* 0x000ee20000002600 */
[----:B--2---:R-:W-:Y:S01]  /*0080*/  IMAD.U32 R17, RZ, RZ, UR7 ;  /* 0x00000007ff117e24 */ /* 0x004fe2000f8e00ff */
[----:B-1----:R-:W-:-:S06]  /*0090*/  UIMAD UR4, UR4, UR5, URZ ;  /* 0x00000005040472a4 */ /* 0x002fcc000f8e02ff */
[----:B0-----:R-:W-:-:S05]  /*00a0*/  VIADD R2, R10, UR4 ;  /* 0x000000040a027c36 */ /* 0x001fca0008000000 */
[----:B------:R-:W-:Y:S01]  /*00b0*/  ISETP.GE.AND P0, PT, R2, R17, PT ;  /* 0x000000110200720c */ /* 0x000fe20003f06270 */
[----:B---3--:R-:W-:-:S12]  /*00c0*/  IMAD R3, R3, UR6, R0 ;  /* 0x0000000603037c24 */ /* 0x008fd8000f8e0200 */
[----:B------:R-:W-:Y:S05]  /*00d0*/  @P0 EXIT ;  /* 0x000000000000094d */ /* 0x000fea0003800000 */
[----:B------:R-:W0:Y:S01]  /*00e0*/  LDCU UR5, c[0x0][0x398] ;  /* 0x00007300ff0577ac */ /* 0x000e220008000800 */
[----:B------:R-:W-:Y:S02]  /*00f0*/  HFMA2 R4, -RZ, RZ, 0, 0 ;  /* 0x00000000ff047431 */ /* 0x000fe400000001ff */
[----:B------:R-:W-:Y:S01]  /*0100*/  IMAD.MOV.U32 R7, RZ, RZ, RZ ;  /* 0x000000ffff077224 */ /* 0x000fe200078e00ff */
[----:B------:R-:W1:Y:S01]  /*0110*/  LDCU.64 UR10, c[0x0][0x358] ;  /* 0x00006b00ff0a77ac */ /* 0x000e620008000a00 */
[----:B0-----:R-:W-:-:S09]  /*0120*/  UISETP.GE.AND UP0, UPT, UR5, 0x1, UPT ;  /* 0x000000010500788c */ /* 0x001fd2000bf06270 */
[----:B-1----:R-:W-:Y:S05]  /*0130*/  BRA.U !UP0, `(.L_x_17) ;  /* 0x0000000d08507547 */ /* 0x002fea000b800000 */
[----:B------:R0:W1:Y:S01]  /*0140*/  I2F.F64.U32 R8, R3 ;  /* 0x0000000300087312 */ /* 0x0000620000201800 */
[----:B------:R-:W-:Y:S01]  /*0150*/  UISETP.GE.U32.AND UP1, UPT, UR5, 0x8, UPT ;  /* 0x000000080500788c */ /* 0x000fe2000bf26070 */
[----:B------:R-:W-:Y:S01]  /*0160*/  CS2R R4, SRZ ;  /* 0x0000000000047805 */ /* 0x000fe2000001ff00 */
[----:B------:R-:W-:Y:S01]  /*0170*/  ULOP3.LUT UR8, UR5, 0x7, URZ, 0xc0, !UPT ;  /* 0x0000000705087892 */ /* 0x000fe2000f8ec0ff */
[----:B------:R-:W-:Y:S01]  /*0180*/  IMAD.MOV.U32 R6, RZ, RZ, RZ ;  /* 0x000000ffff067224 */ /* 0x000fe200078e00ff */
[----:B------:R-:W-:Y:S02]  /*0190*/  MOV R0, R2 ;  /* 0x0000000200007202 */ /* 0x000fe40000000f00 */
[----:B------:R-:W-:-:S03]  /*01a0*/  UISETP.NE.AND UP0, UPT, UR8, URZ, UPT ;  /* 0x000000ff0800728c */ /* 0x000fc6000bf05270 */
[----:B0-----:R-:W-:Y:S08]  /*01b0*/  BRA.U !UP1, `(.L_x_18) ;  /* 0x0000000509bc7547 */ /* 0x001ff0000b800000 */
[----:B------:R-:W0:Y:S01]  /*01c0*/  LDCU.64 UR6, c[0x0][0x390] ;  /* 0x00007200ff0677ac */ /* 0x000e220008000a00 */
[----:B------:R-:W2:Y:S01]  /*01d0*/  LDC R7, c[0x0][0x39c] ;  /* 0x0000e700ff077b82 */ /* 0x000ea20000000800 */
[C---:B------:R-:W-:Y:S01]  /*01e0*/  IADD3 R25, PT, PT, R17.reuse, UR4, R10 ;  /* 0x0000000411197c10 */ /* 0x040fe2000fffe00a */
[C-C-:B------:R-:W-:Y:S01]  /*01f0*/  IMAD R24, R17.reuse, 0x7, R2.reuse ;  /* 0x0000000711187824 */ /* 0x140fe200078e0202 */
[----:B------:R-:W-:Y:S01]  /*0200*/  ULOP3.LUT UR5, UR5, 0x7ffffff8, URZ, 0xc0, !UPT ;  /* 0x7ffffff805057892 */ /* 0x000fe2000f8ec0ff */
[C-C-:B------:R-:W-:Y:S01]  /*0210*/  IMAD R23, R17.reuse, 0x6, R2.reuse ;  /* 0x0000000611177824 */ /* 0x140fe200078e0202 */
[----:B------:R-:W-:Y:S01]  /*0220*/  MOV R4, RZ ;  /* 0x000000ff00047202 */ /* 0x000fe20000000f00 */
[C-C-:B------:R-:W-:Y:S01]  /*0230*/  IMAD R26, R17.reuse, 0x5, R2.reuse ;  /* 0x00000005111a7824 */ /* 0x140fe200078e0202 */
[----:B------:R-:W-:Y:S01]  /*0240*/  UIADD3 UR4, UPT, UPT, -UR5, URZ, URZ ;  /* 0x000000ff05047290 */ /* 0x000fe2000fffe1ff */
[C-C-:B------:R-:W-:Y:S01]  /*0250*/  IMAD R27, R17.reuse, 0x4, R2.reuse ;  /* 0x00000004111b7824 */ /* 0x140fe200078e0202 */
[----:B------:R-:W-:Y:S01]  /*0260*/  MOV R5, UR5 ;  /* 0x0000000500057c02 */ /* 0x000fe20008000f00 */
[----:B------:R-:W-:-:S02]  /*0270*/  IMAD R28, R17, 0x3, R2 ;  /* 0x00000003111c7824 */ /* 0x000fc400078e0202 */
[--C-:B------:R-:W-:Y:S02]  /*0280*/  IMAD R22, R17, 0x2, R2.reuse ;  /* 0x0000000211167824 */ /* 0x100fe400078e0202 */
[----:B------:R-:W-:Y:S02]  /*0290*/  IMAD.MOV.U32 R6, RZ, RZ, RZ ;  /* 0x000000ffff067224 */ /* 0x000fe400078e00ff */
[----:B------:R-:W-:Y:S01]  /*02a0*/  IMAD.MOV.U32 R0, RZ, RZ, R2 ;  /* 0x000000ffff007224 */ /* 0x000fe200078e0002 */
[----:B0-----:R-:W-:-:S04]  /*02b0*/  UIADD3 UR6, UP1, UPT, UR6, 0x20, URZ ;  /* 0x0000002006067890 */ /* 0x001fc8000ff3e0ff */
[----:B------:R-:W-:Y:S02]  /*02c0*/  UIADD3.X UR7, UPT, UPT, URZ, UR7, URZ, UP1, !UPT ;  /* 0x00000007ff077290 */ /* 0x000fe40008ffe4ff */
[----:B------:R-:W-:-:S04]  /*02d0*/  IMAD.U32 R10, RZ, RZ, UR6 ;  /* 0x00000006ff0a7e24 */ /* 0x000fc8000f8e00ff */
[----:B------:R-:W-:-:S07]  /*02e0*/  IMAD.U32 R11, RZ, RZ, UR7 ;  /* 0x00000007ff0b7e24 */ /* 0x000fce000f8e00ff */
.L_x_19:
[----:B------:R-:W1:Y:S04]  /*02f0*/  LDG.E.64 R12, desc[UR10][R10.64+-0x20] ;  /* 0xffffe00a0a0c7981 */ /* 0x000e68000c1e1b00 */
[----:B------:R-:W3:Y:S01]  /*0300*/  LDG.E.64 R16, desc[UR10][R10.64+-0x18] ;  /* 0xffffe80a0a107981 */ /* 0x000ee2000c1e1b00 */
[----:B-1----:R-:W-:-:S03]  /*0310*/  DSETP.NEU.AND P6, PT, R12, R8, PT ;  /* 0x000000080c00722a */ /* 0x002fc60003fcd000 */
[----:B------:R-:W4:Y:S11]  /*0320*/  LDG.E.64 R12, desc[UR10][R10.64+-0x10] ;  /* 0xfffff00a0a0c7981 */ /* 0x000f36000c1e1b00 */
[----:B------:R-:W0:Y:S01]  /*0330*/  @!P6 LDC.64 R14, c[0x0][0x380] ;  /* 0x0000e000ff0eeb82 */ /* 0x000e220000000a00 */
[----:B---3--:R-:W-:Y:S01]  /*0340*/  DSETP.NEU.AND P0, PT, R16, R8, PT ;  /* 0x000000081000722a */ /* 0x008fe20003f0d000 */
[----:B------:R-:W3:Y:S01]  /*0350*/  LDG.E.64 R16, desc[UR10][R10.64+-0x8] ;  /* 0xfffff80a0a107981 */ /* 0x000ee2000c1e1b00 */
[----:B0-----:R-:W-:-:S12]  /*0360*/  @!P6 IMAD.WIDE R20, R0, 0x8, R14 ;  /* 0x000000080014e825 */ /* 0x001fd800078e020e */
[----:B------:R-:W0:Y:S01]  /*0370*/  @!P0 LDC.64 R14, c[0x0][0x380] ;  /* 0x0000e000ff0e8b82 */ /* 0x000e220000000a00 */
[----:B------:R-:W5:Y:S01]  /*0380*/  @!P6 LDG.E.64 R18, desc[UR10][R20.64] ;  /* 0x0000000a1412e981 */ /* 0x000f62000c1e1b00 */
[----:B0-----:R-:W-:-:S06]  /*0390*/  @!P0 IMAD.WIDE R14, R25, 0x8, R14 ;  /* 0x00000008190e8825 */ /* 0x001fcc00078e020e */
[----:B------:R-:W2:Y:S01]  /*03a0*/  @!P0 LDG.E.64 R14, desc[UR10][R14.64] ;  /* 0x0000000a0e0e8981 */ /* 0x000ea2000c1e1b00 */
[----:B----4-:R-:W-:Y:S01]  /*03b0*/  DSETP.NEU.AND P1, PT, R12, R8, PT ;  /* 0x000000080c00722a */ /* 0x010fe20003f2d000 */
[----:B------:R-:W5:Y:S02]  /*03c0*/  @!P6 F2F.F64.F32 R12, R4 ;  /* 0x00000004000ce310 */ /* 0x000f640000201800 */
[----:B-----5:R-:W-:-:S11]  /*03d0*/  @!P6 DADD R18, R18, R12 ;  /* 0x000000001212e229 */ /* 0x020fd6000000000c */
[----:B------:R-:W0:Y:S01]  /*03e0*/  @!P1 LDC.64 R12, c[0x0][0x380] ;  /* 0x0000e000ff0c9b82 */ /* 0x000e220000000a00 */
[----:B------:R-:W1:Y:S01]  /*03f0*/  @!P6 F2F.F32.F64 R4, R18 ;  /* 0x000000120004e310 */ /* 0x000e620000301000 */
[----:B---3--:R-:W-:-:S07]  /*0400*/  DSETP.NEU.AND P2, PT, R16, R8, PT ;  /* 0x000000081000722a */ /* 0x008fce0003f4d000 */
[----:B-1----:R-:W2:Y:S07]  /*0410*/  @!P0 F2F.F64.F32 R20, R4 ;  /* 0x0000000400148310 */ /* 0x002eae0000201800 */
[----:B------:R-:W1:Y:S01]  /*0420*/  @!P2 LDC.64 R16, c[0x0][0x380] ;  /* 0x0000e000ff10ab82 */ /* 0x000e620000000a00 */
[----:B0-----:R-:W-:-:S06]  /*0430*/  @!P1 IMAD.WIDE R12, R22, 0x8, R12 ;  /* 0x00000008160c9825 */ /* 0x001fcc00078e020c */
[----:B------:R-:W3:Y:S01]  /*0440*/  @!P1 LDG.E.64 R12, desc[UR10][R12.64] ;  /* 0x0000000a0c0c9981 */ /* 0x000ee2000c1e1b00 */
[----:B--2---:R-:W-:-:S03]  /*0450*/  @!P0 DADD R20, R20, R14 ;  /* 0x0000000014148229 */ /* 0x004fc6000000000e */
[----:B------:R-:W2:Y:S01]  /*0460*/  LDG.E.64 R14, desc[UR10][R10.64] ;  /* 0x0000000a0a0e7981 */ /* 0x000ea2000c1e1b00 */
[----:B-1----:R-:W-:-:S06]  /*0470*/  @!P2 IMAD.WIDE R16, R28, 0x8, R16 ;  /* 0x000000081c10a825 */ /* 0x002fcc00078e0210 */
[----:B------:R-:W4:Y:S01]  /*0480*/  @!P2 LDG.E.64 R16, desc[UR10][R16.64] ;  /* 0x0000000a1010a981 */ /* 0x000f22000c1e1b00 */
[----:B------:R0:W1:Y:S03]  /*0490*/  @!P0 F2F.F32.F64 R4, R20 ;  /* 0x0000001400048310 */ /* 0x0000660000301000 */
[----:B0-----:R-:W5:Y:S05]  /*04a0*/  LDG.E.64 R20, desc[UR10][R10.64+0x18] ;  /* 0x0000180a0a147981 */ /* 0x001f6a000c1e1b00 */
[----:B-1----:R-:W3:Y:S02]  /*04b0*/  @!P1 F2F.F64.F32 R18, R4 ;  /* 0x0000000400129310 */ /* 0x002ee40000201800 */
[----:B---3--:R-:W-:-:S06]  /*04c0*/  @!P1 DADD R12, R18, R12 ;  /* 0x00000000120c9229 */ /* 0x008fcc000000000c */
[----:B------:R0:W1:Y:S01]  /*04d0*/  @!P1 F2F.F32.F64 R4, R12 ;  /* 0x0000000c00049310 */ /* 0x0000620000301000 */
[----:B--2---:R-:W-:-:S03]  /*04e0*/  DSETP.NEU.AND P3, PT, R14, R8, PT ;  /* 0x000000080e00722a */ /* 0x004fc60003f6d000 */
[----:B0-----:R-:W2:Y:S04]  /*04f0*/  LDG.E.64 R12, desc[UR10][R10.64+0x8] ;  /* 0x0000080a0a0c7981 */ /* 0x001ea8000c1e1b00 */
[----:B-1----:R-:W4:Y:S07]  /*0500*/  @!P2 F2F.F64.F32 R14, R4 ;  /* 0x00000004000ea310 */ /* 0x002f2e0000201800 */
[----:B------:R-:W0:Y:S01]  /*0510*/  @!P3 LDC.64 R18, c[0x0][0x380] ;  /* 0x0000e000ff12bb82 */ /* 0x000e220000000a00 */
[----:B----4-:R-:W-:Y:S01]  /*0520*/  @!P2 DADD R14, R14, R16 ;  /* 0x000000000e0ea229 */ /* 0x010fe20000000010 */
[----:B------:R-:W3:Y:S01]  /*0530*/  LDG.E.64 R16, desc[UR10][R10.64+0x10] ;  /* 0x0000100a0a107981 */ /* 0x000ee2000c1e1b00 */
[----:B0-----:R-:W-:-:S06]  /*0540*/  @!P3 IMAD.WIDE R18, R27, 0x8, R18 ;  /* 0x000000081b12b825 */ /* 0x001fcc00078e0212 */
[----:B------:R-:W4:Y:S01]  /*0550*/  @!P3 LDG.E.64 R18, desc[UR10][R18.64] ;  /* 0x0000000a1212b981 */ /* 0x000f22000c1e1b00 */
[----:B------:R0:W1:Y:S01]  /*0560*/  @!P2 F2F.F32.F64 R4, R14 ;  /* 0x0000000e0004a310 */ /* 0x0000620000301000 */
[----:B------:R-:W-:Y:S01]  /*0570*/  @!P6 IADD3 R6, PT, PT, R6, 0x1, RZ ;  /* 0x000000010606e810 */ /* 0x000fe20007ffe0ff */
[----:B-----5:R-:W-:-:S14]  /*0580*/  DSETP.NEU.AND P6, PT, R20, R8, PT ;  /* 0x000000081400722a */ /* 0x020fdc0003fcd000 */
[----:B0-----:R-:W0:Y:S02]  /*0590*/  @!P6 LDC.64 R14, c[0x0][0x380] ;  /* 0x0000e000ff0eeb82 */ /* 0x001e240000000a00 */
[----:B0-----:R-:W-:-:S06]  /*05a0*/  @!P6 IMAD.WIDE R14, R24, 0x8, R14 ;  /* 0x00000008180ee825 */ /* 0x001fcc00078e020e */
[----:B------:R-:W5:Y:S01]  /*05b0*/  @!P6 LDG.E.64 R14, desc[UR10][R14.64] ;  /* 0x0000000a0e0ee981 */ /* 0x000f62000c1e1b00 */
[----:B--2---:R-:W-:-:S14]  /*05c0*/  DSETP.NEU.AND P4, PT, R12, R8, PT ;  /* 0x000000080c00722a */ /* 0x004fdc0003f8d000 */
[----:B------:R-:W0:Y:S01]  /*05d0*/  @!P4 LDC.64 R12, c[0x0][0x380] ;  /* 0x0000e000ff0ccb82 */ /* 0x000e220000000a00 */
[----:B---3--:R-:W-:Y:S01]  /*05e0*/  DSETP.NEU.AND P5, PT, R16, R8, PT ;  /* 0x000000081000722a */ /* 0x008fe20003fad000 */
[----:B-1----:R-:W4:Y:S01]  /*05f0*/  @!P3 F2F.F64.F32 R16, R4 ;  /* 0x000000040010b310 */ /* 0x002f220000201800 */
[----:B0-----:R-:W-:Y:S01]  /*0600*/  @!P4 IMAD.WIDE R12, R26, 0x8, R12 ;  /* 0x000000081a0cc825 */ /* 0x001fe200078e020c */
[----:B----4-:R-:W-:-:S11]  /*0610*/  @!P3 DADD R18, R16, R18 ;  /* 0x000000001012b229 */ /* 0x010fd60000000012 */
[----:B------:R-:W0:Y:S01]  /*0620*/  @!P5 LDC.64 R16, c[0x0][0x380] ;  /* 0x0000e000ff10db82 */ /* 0x000e220000000a00 */
[----:B------:R-:W2:Y:S01]  /*0630*/  @!P4 LDG.E.64 R12, desc[UR10][R12.64] ;  /* 0x0000000a0c0cc981 */ /* 0x000ea2000c1e1b00 */
[----:B0-----:R-:W-:-:S06]  /*0640*/  @!P5 IMAD.WIDE R16, R23, 0x8, R16 ;  /* 0x000000081710d825 */ /* 0x001fcc00078e0210 */
[----:B------:R-:W3:Y:S01]  /*0650*/  @!P5 LDG.E.64 R16, desc[UR10][R16.64] ;  /* 0x0000000a1010d981 */ /* 0x000ee2000c1e1b00 */
[----:B------:R-:W0:Y:S08]  /*0660*/  @!P3 F2F.F32.F64 R4, R18 ;  /* 0x000000120004b310 */ /* 0x000e300000301000 */
[----:B0-----:R-:W2:Y:S01]  /*0670*/  @!P4 F2F.F64.F32 R20, R4 ;  /* 0x000000040014c310 */ /* 0x001ea20000201800 */
[----:B------:R-:W-:-:S05]  /*0680*/  @!P0 VIADD R6, R6, 0x1 ;  /* 0x0000000106068836 */ /* 0x000fca0000000000 */
[----:B------:R-:W-:Y:S01]  /*0690*/  @!P1 IADD3 R6, PT, PT, R6, 0x1, RZ ;  /* 0x0000000106069810 */ /* 0x000fe20007ffe0ff */
[----:B------:R-:W-:-:S04]  /*06a0*/  UIADD3 UR4, UPT, UPT, UR4, 0x8, URZ ;  /* 0x0000000804047890 */ /* 0x000fc8000fffe0ff */
[----:B------:R-:W-:Y:S01]  /*06b0*/  @!P2 VIADD R6, R6, 0x1 ;  /* 0x000000010606a836 */ /* 0x000fe20000000000 */
[----:B------:R-:W-:-:S03]  /*06c0*/  UISETP.NE.AND UP1, UPT, UR4, URZ, UPT ;  /* 0x000000ff0400728c */ /* 0x000fc6000bf25270 */
[----:B------:R-:W-:Y:S01]  /*06d0*/  @!P3 VIADD R6, R6, 0x1 ;  /* 0x000000010606b836 */ /* 0x000fe20000000000 */
[----:B------:R-:W-:-:S03]  /*06e0*/  IADD3 R10, P0, PT, R10, 0x40, RZ ;  /* 0x000000400a0a7810 */ /* 0x000fc60007f1e0ff */
[----:B------:R-:W-:-:S04]  /*06f0*/  @!P4 VIADD R6, R6, 0x1 ;  /* 0x000000010606c836 */ /* 0x000fc80000000000 */
[----:B------:R-:W-:Y:S02]  /*0700*/  @!P5 VIADD R6, R6, 0x1 ;  /* 0x000000010606d836 */ /* 0x000fe40000000000 */
[----:B------:R-:W-:Y:S02]  /*0710*/  IMAD.X R11, RZ, RZ, R11, P0 ;  /* 0x000000ffff0b7224 */ /* 0x000fe400000e060b */
[----:B------:R-:W-:Y:S01]  /*0720*/  @!P6 VIADD R6, R6, 0x1 ;  /* 0x000000010606e836 */ /* 0x000fe20000000000 */
[----:B--2---:R-:W-:-:S06]  /*0730*/  @!P4 DADD R20, R20, R12 ;  /* 0x000000001414c229 */ /* 0x004fcc000000000c */
[----:B------:R-:W0:Y:S08]  /*0740*/  @!P4 F2F.F32.F64 R4, R20 ;  /* 0x000000140004c310 */ /* 0x000e300000301000 */
[----:B0-----:R-:W3:Y:S02]  /*0750*/  @!P5 F2F.F64.F32 R12, R4 ;  /* 0x00000004000cd310 */ /* 0x001ee40000201800 */
[----:B---3--:R-:W-:-:S06]  /*0760*/  @!P5 DADD R12, R12, R16 ;  /* 0x000000000c0cd229 */ /* 0x008fcc0000000010 */
[----:B------:R-:W0:Y:S01]  /*0770*/  @!P5 F2F.F32.F64 R4, R12 ;  /* 0x0000000c0004d310 */ /* 0x000e220000301000 */
[----:B------:R-:W-:-:S04]  /*0780*/  IMAD.MOV.U32 R17, RZ, RZ, R7 ;  /* 0x000000ffff117224 */ /* 0x000fc800078e0007 */
[----:B------:R-:W-:-:S03]  /*0790*/  IMAD.IADD R0, R0, 0x1, R17 ;  /* 0x0000000100007824 */ /* 0x000fc600078e0211 */
[----:B0-----:R-:W5:Y:S02]  /*07a0*/  @!P6 F2F.F64.F32 R12, R4 ;  /* 0x00000004000ce310 */ /* 0x001f640000201800 */
[----:B------:R-:W-:-:S05]  /*07b0*/  IADD3 R0, PT, PT, R0, R17, RZ ;  /* 0x0000001100007210 */ /* 0x000fca0007ffe0ff */
[----:B------:R-:W-:Y:S01]  /*07c0*/  IMAD.IADD R0, R0, 0x1, R17 ;  /* 0x0000000100007824 */ /* 0x000fe200078e0211 */
[----:B-----5:R-:W-:-:S04]  /*07d0*/  @!P6 DADD R14, R12, R14 ;  /* 0x000000000c0ee229 */ /* 0x020fc8000000000e */
[-C--:B------:R-:W-:Y:S02]  /*07e0*/  IADD3 R0, PT, PT, R0, R17.reuse, RZ ;  /* 0x0000001100007210 */ /* 0x080fe40007ffe0ff */
[----:B------:R0:W3:Y:S02]  /*07f0*/  @!P6 F2F.F32.F64 R4, R14 ;  /* 0x0000000e0004e310 */ /* 0x0000e40000301000 */
[----:B------:R-:W-:-:S04]  /*0800*/  IADD3 R0, PT, PT, R0, R17, RZ ;  /* 0x0000001100007210 */ /* 0x000fc80007ffe0ff */
[----:B------:R-:W-:Y:S01]  /*0810*/  IADD3 R0, PT, PT, R0, R17, RZ ;  /* 0x0000001100007210 */ /* 0x000fe20007ffe0ff */
[C---:B------:R-:W-:Y:S01]  /*0820*/  IMAD R22, R17.reuse, 0x8, R22 ;  /* 0x0000000811167824 */ /* 0x040fe200078e0216 */
[C---:B------:R-:W-:Y:S01]  /*0830*/  LEA R25, R17.reuse, R25, 0x3 ;  /* 0x0000001911197211 */ /* 0x040fe200078e18ff */
[C---:B------:R-:W-:Y:S01]  /*0840*/  IMAD R26, R17.reuse, 0x8, R26 ;  /* 0x00000008111a7824 */ /* 0x040fe200078e021a */
[C---:B------:R-:W-:Y:S01]  /*0850*/  LEA R28, R17.reuse, R28, 0x3 ;  /* 0x0000001c111c7211 */ /* 0x040fe200078e18ff */
[C---:B------:R-:W-:Y:S01]  /*0860*/  IMAD R24, R17.reuse, 0x8, R24 ;  /* 0x0000000811187824 */ /* 0x040fe200078e0218 */
[C---:B------:R-:W-:Y:S02]  /*0870*/  LEA R27, R17.reuse, R27, 0x3 ;  /* 0x0000001b111b7211 */ /* 0x040fe400078e18ff */
[C---:B------:R-:W-:Y:S02]  /*0880*/  LEA R23, R17.reuse, R23, 0x3 ;  /* 0x0000001711177211 */ /* 0x040fe400078e18ff */
[----:B------:R-:W-:Y:S01]  /*0890*/  LEA R0, R17, R0, 0x1 ;  /* 0x0000000011007211 */ /* 0x000fe200078e08ff */
[----:B0--3--:R-:W-:Y:S06]  /*08a0*/  BRA.U UP1, `(.L_x_19) ;  /* 0xfffffff901907547 */ /* 0x009fec000b83ffff */
.L_x_18:
[----:B------:R-:W-:Y:S05]  /*08b0*/  BRA.U !UP0, `(.L_x_20) ;  /* 0x00000005086c7547 */ /* 0x000fea000b800000 */
[----:B------:R-:W0:Y:S01]  /*08c0*/  LDCU UR4, c[0x0][0x398] ;  /* 0x00007300ff0477ac */ /* 0x000e220008000800 */
[----:B------:R-:W-:Y:S02]  /*08d0*/  UISETP.GE.U32.AND UP0, UPT, UR8, 0x4, UPT ;  /* 0x000000040800788c */ /* 0x000fe4000bf06070 */
[----:B0-----:R-:W-:-:S04]  /*08e0*/  ULOP3.LUT UR5, UR4, 0x3, URZ, 0xc0, !UPT ;  /* 0x0000000304057892 */ /* 0x001fc8000f8ec0ff */
[----:B------:R-:W-:-:S03]  /*08f0*/  UISETP.NE.AND UP1, UPT, UR5, URZ, UPT ;  /* 0x000000ff0500728c */ /* 0x000fc6000bf25270 */
[----:B------:R-:W-:Y:S08]  /*0900*/  BRA.U !UP0, `(.L_x_21) ;  /* 0x0000000108ac7547 */ /* 0x000ff0000b800000 */
[----:B------:R-:W0:Y:S02]  /*0910*/  LDC.64 R10, c[0x0][0x390] ;  /* 0x0000e400ff0a7b82 */ /* 0x000e240000000a00 */
[----:B0-----:R-:W-:-:S05]  /*0920*/  IMAD.WIDE.U32 R20, R5, 0x8, R10 ;  /* 0x0000000805147825 */ /* 0x001fca00078e000a */
[----:B------:R-:W1:Y:S04]  /*0930*/  LDG.E.64 R10, desc[UR10][R20.64] ;  /* 0x0000000a140a7981 */ /* 0x000e68000c1e1b00 */
[----:B------:R-:W2:Y:S04]  /*0940*/  LDG.E.64 R18, desc[UR10][R20.64+0x8] ;  /* 0x0000080a14127981 */ /* 0x000ea8000c1e1b00 */
[----:B------:R-:W3:Y:S04]  /*0950*/  LDG.E.64 R14, desc[UR10][R20.64+0x10] ;  /* 0x0000100a140e7981 */ /* 0x000ee8000c1e1b00 */
[----:B------:R-:W4:Y:S01]  /*0960*/  LDG.E.64 R12, desc[UR10][R20.64+0x18] ;  /* 0x0000180a140c7981 */ /* 0x000f22000c1e1b00 */
[----:B-1----:R-:W-:-:S02]  /*0970*/  DSETP.NEU.AND P0, PT, R10, R8, PT ;  /* 0x000000080a00722a */ /* 0x002fc40003f0d000 */
[----:B--2---:R-:W-:-:S12]  /*0980*/  DSETP.NEU.AND P1, PT, R18, R8, PT ;  /* 0x000000081200722a */ /* 0x004fd80003f2d000 */
[----:B------:R-:W0:Y:S08]  /*0990*/  @!P0 LDC.64 R10, c[0x0][0x380] ;  /* 0x0000e000ff0a8b82 */ /* 0x000e300000000a00 */
[----:B------:R-:W1:Y:S01]  /*09a0*/  @!P1 LDC.64 R18, c[0x0][0x380] ;  /* 0x0000e000ff129b82 */ /* 0x000e620000000a00 */
[----:B0-----:R-:W-:-:S06]  /*09b0*/  @!P0 IMAD.WIDE R10, R0, 0x8, R10 ;  /* 0x00000008000a8825 */ /* 0x001fcc00078e020a */
[----:B------:R-:W2:Y:S01]  /*09c0*/  @!P0 LDG.E.64 R10, desc[UR10][R10.64] ;  /* 0x0000000a0a0a8981 */ /* 0x000ea2000c1e1b00 */
[----:B------:R-:W-:Y:S01]  /*09d0*/  IADD3 R0, PT, PT, R0, R17, RZ ;  /* 0x0000001100007210 */ /* 0x000fe20007ffe0ff */
[----:B---3--:R-:W-:-:S04]  /*09e0*/  DSETP.NEU.AND P2, PT, R14, R8, PT ;  /* 0x000000080e00722a */ /* 0x008fc80003f4d000 */
[----:B-1----:R-:W-:-:S06]  /*09f0*/  @!P1 IMAD.WIDE R14, R0, 0x8, R18 ;  /* 0x00000008000e9825 */ /* 0x002fcc00078e0212 */
[----:B------:R-:W3:Y:S01]  /*0a00*/  @!P1 LDG.E.64 R14, desc[UR10][R14.64] ;  /* 0x0000000a0e0e9981 */ /* 0x000ee2000c1e1b00 */
[----:B------:R-:W-:Y:S01]  /*0a10*/  IMAD.IADD R0, R0, 0x1, R17 ;  /* 0x0000000100007824 */ /* 0x000fe200078e0211 */
[----:B----4-:R-:W-:Y:S02]  /*0a20*/  DSETP.NEU.AND P3, PT, R12, R8, PT ;  /* 0x000000080c00722a */ /* 0x010fe40003f6d000 */
[----:B------:R-:W0:-:S12]  /*0a30*/  @!P2 LDC.64 R18, c[0x0][0x380] ;  /* 0x0000e000ff12ab82 */ /* 0x000e180000000a00 */
[----:B------:R-:W1:Y:S01]  /*0a40*/  @!P3 LDC.64 R12, c[0x0][0x380] ;  /* 0x0000e000ff0cbb82 */ /* 0x000e620000000a00 */
[----:B0-----:R-:W-:-:S06]  /*0a50*/  @!P2 IMAD.WIDE R18, R0, 0x8, R18 ;  /* 0x000000080012a825 */ /* 0x001fcc00078e0212 */
[----:B------:R-:W4:Y:S01]  /*0a60*/  @!P2 LDG.E.64 R18, desc[UR10][R18.64] ;  /* 0x0000000a1212a981 */ /* 0x000f22000c1e1b00 */
[----:B------:R-:W-:-:S05]  /*0a70*/  IADD3 R0, PT, PT, R0, R17, RZ ;  /* 0x0000001100007210 */ /* 0x000fca0007ffe0ff */
[----:B-1----:R-:W-:-:S06]  /*0a80*/  @!P3 IMAD.WIDE R12, R0, 0x8, R12 ;  /* 0x00000008000cb825 */ /* 0x002fcc00078e020c */
[----:B------:R-:W5:Y:S01]  /*0a90*/  @!P3 LDG.E.64 R12, desc[UR10][R12.64] ;  /* 0x0000000a0c0cb981 */ /* 0x000f62000c1e1b00 */
[----:B------:R-:W2:Y:S01]  /*0aa0*/  @!P0 F2F.F64.F32 R20, R4 ;  /* 0x0000000400148310 */ /* 0x000ea20000201800 */
[----:B------:R-:W-:Y:S01]  /*0ab0*/  @!P0 VIADD R6, R6, 0x1 ;  /* 0x0000000106068836 */ /* 0x000fe20000000000 */
[----:B------:R-:W-:Y:S01]  /*0ac0*/  IADD3 R5, PT, PT, R5, 0x4, RZ ;  /* 0x0000000405057810 */ /* 0x000fe20007ffe0ff */
[----:B------:R-:W-:-:S03]  /*0ad0*/  IMAD.IADD R0, R0, 0x1, R17 ;  /* 0x0000000100007824 */ /* 0x000fc600078e0211 */
[----:B------:R-:W-:-:S05]  /*0ae0*/  @!P1 IADD3 R6, PT, PT, R6, 0x1, RZ ;  /* 0x0000000106069810 */ /* 0x000fca0007ffe0ff */
[----:B------:R-:W-:-:S05]  /*0af0*/  @!P2 VIADD R6, R6, 0x1 ;  /* 0x000000010606a836 */ /* 0x000fca0000000000 */
[----:B------:R-:W-:Y:S01]  /*0b00*/  @!P3 IADD3 R6, PT, PT, R6, 0x1, RZ ;  /* 0x000000010606b810 */ /* 0x000fe20007ffe0ff */
[----:B--2---:R-:W-:-:S06]  /*0b10*/  @!P0 DADD R10, R20, R10 ;  /* 0x00000000140a8229 */ /* 0x004fcc000000000a */
[----:B------:R-:W0:Y:S08]  /*0b20*/  @!P0 F2F.F32.F64 R4, R10 ;  /* 0x0000000a00048310 */ /* 0x000e300000301000 */
[----:B0-----:R-:W3:Y:S02]  /*0b30*/  @!P1 F2F.F64.F32 R20, R4 ;  /* 0x0000000400149310 */ /* 0x001ee40000201800 */
[----:B---3--:R-:W-:-:S06]  /*0b40*/  @!P1 DADD R14, R20, R14 ;  /* 0x00000000140e9229 */ /* 0x008fcc000000000e */
[----:B------:R-:W0:Y:S08]  /*0b50*/  @!P1 F2F.F32.F64 R4, R14 ;  /* 0x0000000e00049310 */ /* 0x000e300000301000 */
[----:B0-----:R-:W4:Y:S02]  /*0b60*/  @!P2 F2F.F64.F32 R20, R4 ;  /* 0x000000040014a310 */ /* 0x001f240000201800 */
[----:B----4-:R-:W-:-:S06]  /*0b70*/  @!P2 DADD R18, R20, R18 ;  /* 0x000000001412a229 */ /* 0x010fcc0000000012 */
[----:B------:R-:W0:Y:S08]  /*0b80*/  @!P2 F2F.F32.F64 R4, R18 ;  /* 0x000000120004a310 */ /* 0x000e300000301000 */
[----:B0-----:R-:W5:Y:S02]  /*0b90*/  @!P3 F2F.F64.F32 R20, R4 ;  /* 0x000000040014b310 */ /* 0x001f640000201800 */
[----:B-----5:R-:W-:-:S06]  /*0ba0*/  @!P3 DADD R12, R20, R12 ;  /* 0x00000000140cb229 */ /* 0x020fcc000000000c */
[----:B------:R0:W2:Y:S05]  /*0bb0*/  @!P3 F2F.F32.F64 R4, R12 ;  /* 0x0000000c0004b310 */ /* 0x0000aa0000301000 */
.L_x_21:
[----:B------:R-:W-:Y:S05]  /*0bc0*/  BRA.U !UP1, `(.L_x_20) ;  /* 0x0000000109a87547 */ /* 0x000fea000b800000 */
[----:B------:R-:W-:Y:S02]  /*0bd0*/  UISETP.NE.AND UP0, UPT, UR5, 0x1, UPT ;  /* 0x000000010500788c */ /* 0x000fe4000bf05270 */
[----:B------:R-:W-:-:S04]  /*0be0*/  ULOP3.LUT UR4, UR4, 0x1, URZ, 0xc0, !UPT ;  /* 0x0000000104047892 */ /* 0x000fc8000f8ec0ff */
[----:B------:R-:W-:-:S03]  /*0bf0*/  UISETP.NE.U32.AND UP1, UPT, UR4, 0x1, UPT ;  /* 0x000000010400788c */ /* 0x000fc6000bf25070 */
[----:B------:R-:W-:Y:S08]  /*0c00*/  BRA.U !UP0, `(.L_x_22) ;  /* 0x00000001085c7547 */ /* 0x000ff0000b800000 */
[----:B------:R-:W3:Y:S02]  /*0c10*/  LDC.64 R10, c[0x0][0x390] ;  /* 0x0000e400ff0a7b82 */ /* 0x000ee40000000a00 */
[----:B---3--:R-:W-:-:S05]  /*0c20*/  IMAD.WIDE.U32 R14, R5, 0x8, R10 ;  /* 0x00000008050e7825 */ /* 0x008fca00078e000a */
[----:B------:R-:W1:Y:S04]  /*0c30*/  LDG.E.64 R10, desc[UR10][R14.64] ;  /* 0x0000000a0e0a7981 */ /* 0x000e68000c1e1b00 */
[----:B0-----:R-:W3:Y:S01]  /*0c40*/  LDG.E.64 R12, desc[UR10][R14.64+0x8] ;  /* 0x0000080a0e0c7981 */ /* 0x001ee2000c1e1b00 */
[--C-:B-1----:R-:W-:Y:S02]  /*0c50*/  DSETP.NEU.AND P0, PT, R10, R8.reuse, PT ;  /* 0x000000080a00722a */ /* 0x102fe40003f0d000 */
[----:B---3--:R-:W-:-:S12]  /*0c60*/  DSETP.NEU.AND P1, PT, R12, R8, PT ;  /* 0x000000080c00722a */ /* 0x008fd80003f2d000 */
[----:B------:R-:W0:Y:S02]  /*0c70*/  @!P0 LDC.64 R10, c[0x0][0x380] ;  /* 0x0000e000ff0a8b82 */ /* 0x000e240000000a00 */
[----:B0-----:R-:W-:-:S06]  /*0c80*/  @!P0 IMAD.WIDE R18, R0, 0x8, R10 ;  /* 0x0000000800128825 */ /* 0x001fcc00078e020a */
[----:B------:R-:W0:Y:S01]  /*0c90*/  @!P1 LDC.64 R10, c[0x0][0x380] ;  /* 0x0000e000ff0a9b82 */ /* 0x000e220000000a00 */
[----:B------:R-:W3:Y:S01]  /*0ca0*/  @!P0 LDG.E.64 R18, desc[UR10][R18.64] ;  /* 0x0000000a12128981 */ /* 0x000ee2000c1e1b00 */
[----:B------:R-:W-:-:S04]  /*0cb0*/  IMAD.IADD R0, R0, 0x1, R17 ;  /* 0x0000000100007824 */ /* 0x000fc800078e0211 */
[----:B0-----:R-:W-:-:S06]  /*0cc0*/  @!P1 IMAD.WIDE R10, R0, 0x8, R10 ;  /* 0x00000008000a9825 */ /* 0x001fcc00078e020a */
[----:B------:R-:W4:Y:S01]  /*0cd0*/  @!P1 LDG.E.64 R10, desc[UR10][R10.64] ;  /* 0x0000000a0a0a9981 */ /* 0x000f22000c1e1b00 */
[----:B--2---:R-:W3:Y:S01]  /*0ce0*/  @!P0 F2F.F64.F32 R12, R4 ;  /* 0x00000004000c8310 */ /* 0x004ee20000201800 */
[----:B------:R-:W-:Y:S01]  /*0cf0*/  @!P0 IADD3 R6, PT, PT, R6, 0x1, RZ ;  /* 0x0000000106068810 */ /* 0x000fe20007ffe0ff */
[----:B------:R-:W-:Y:S01]  /*0d00*/  IMAD.IADD R0, R0, 0x1, R17 ;  /* 0x0000000100007824 */ /* 0x000fe200078e0211 */
[----:B------:R-:W-:-:S03]  /*0d10*/  IADD3 R5, PT, PT, R5, 0x2, RZ ;  /* 0x0000000205057810 */ /* 0x000fc60007ffe0ff */
[----:B------:R-:W-:Y:S01]  /*0d20*/  @!P1 VIADD R6, R6, 0x1 ;  /* 0x0000000106069836 */ /* 0x000fe20000000000 */
[----:B---3--:R-:W-:-:S06]  /*0d30*/  @!P0 DADD R14, R12, R18 ;  /* 0x000000000c0e8229 */ /* 0x008fcc0000000012 */
[----:B------:R-:W0:Y:S08]  /*0d40*/  @!P0 F2F.F32.F64 R4, R14 ;  /* 0x0000000e00048310 */ /* 0x000e300000301000 */
[----:B0-----:R-:W4:Y:S02]  /*0d50*/  @!P1 F2F.F64.F32 R12, R4 ;  /* 0x00000004000c9310 */ /* 0x001f240000201800 */
[----:B----4-:R-:W-:-:S06]  /*0d60*/  @!P1 DADD R12, R12, R10 ;  /* 0x000000000c0c9229 */ /* 0x010fcc000000000a */
[----:B------:R3:W4:Y:S05]  /*0d70*/  @!P1 F2F.F32.F64 R4, R12 ;  /* 0x0000000c00049310 */ /* 0x00072a0000301000 */
.L_x_22:
[----:B------:R-:W-:Y:S05]  /*0d80*/  BRA.U UP1, `(.L_x_20) ;  /* 0x0000000101387547 */ /* 0x000fea000b800000 */
[----:B------:R-:W5:Y:S02]  /*0d90*/  LDC.64 R10, c[0x0][0x390] ;  /* 0x0000e400ff0a7b82 */ /* 0x000f640000000a00 */
[----:B-----5:R-:W-:-:S06]  /*0da0*/  IMAD.WIDE.U32 R10, R5, 0x8, R10 ;  /* 0x00000008050a7825 */ /* 0x020fcc00078e000a */
[----:B------:R-:W1:Y:S01]  /*0db0*/  LDG.E.64 R10, desc[UR10][R10.64] ;  /* 0x0000000a0a0a7981 */ /* 0x000e62000c1e1b00 */
[----:B------:R-:W-:Y:S01]  /*0dc0*/  BSSY.RECONVERGENT B0, `(.L_x_20) ;  /* 0x000000a000007945 */ /* 0x000fe20003800200 */
[----:B-1----:R-:W-:-:S14]  /*0dd0*/  DSETP.NEU.AND P0, PT, R10, R8, PT ;  /* 0x000000080a00722a */ /* 0x002fdc0003f0d000 */
[----:B------:R-:W-:Y:S05]  /*0de0*/  @P0 BRA `(.L_x_23) ;  /* 0x00000000001c0947 */ /* 0x000fea0003800000 */
[----:B------:R-:W1:Y:S02]  /*0df0*/  LDC.64 R8, c[0x0][0x380] ;  /* 0x0000e000ff087b82 */ /* 0x000e640000000a00 */
[----:B-1----:R-:W-:-:S06]  /*0e00*/  IMAD.WIDE R8, R0, 0x8, R8 ;  /* 0x0000000800087825 */ /* 0x002fcc00078e0208 */
[----:B------:R-:W5:Y:S01]  /*0e10*/  LDG.E.64 R8, desc[UR10][R8.64] ;  /* 0x0000000a08087981 */ /* 0x000f62000c1e1b00 */
[----:B--2-4-:R-:W5:Y:S01]  /*0e20*/  F2F.F64.F32 R10, R4 ;  /* 0x00000004000a7310 */ /* 0x014f620000201800 */
[----:B------:R-:W-:Y:S01]  /*0e30*/  IADD3 R6, PT, PT, R6, 0x1, RZ ;  /* 0x0000000106067810 */ /* 0x000fe20007ffe0ff */
[----:B-----5:R-:W-:-:S06]  /*0e40*/  DADD R10, R10, R8 ;  /* 0x000000000a0a7229 */ /* 0x020fcc0000000008 */
[----:B------:R1:W2:Y:S05]  /*0e50*/  F2F.F32.F64 R4, R10 ;  /* 0x0000000a00047310 */ /* 0x0002aa0000301000 */
.L_x_23:
[----:B------:R-:W-:Y:S05]  /*0e60*/  BSYNC.RECONVERGENT B0 ;  /* 0x0000000000007941 */ /* 0x000fea0003800200 */
.L_x_20:
[----:B------:R-:W-:-:S07]  /*0e70*/  I2FP.F32.S32 R7, R6 ;  /* 0x0000000600077245 */ /* 0x000fce0000201400 */
.L_x_17:
[----:B------:R-:W5:Y:S01]  /*0e80*/  MUFU.RCP R0, R7 ;  /* 0x0000000700007308 */ /* 0x000f620000001000 */
[----:B------:R-:W-:Y:S07]  /*0e90*/  BSSY.RECONVERGENT B0, `(.L_x_24) ;  /* 0x000000c000007945 */ /* 0x000fee0003800200 */
[----:B--2-4-:R-:W2:Y:S01]  /*0ea0*/  FCHK P0, R4, R7 ;  /* 0x0000000704007302 */ /* 0x014ea20000000000 */
[----:B-----5:R-:W-:-:S04]  /*0eb0*/  FFMA R5, R0, -R7, 1 ;  /* 0x3f80000000057423 */ /* 0x020fc80000000807 */
[----:B------:R-:W-:-:S04]  /*0ec0*/  FFMA R5, R0, R5, R0 ;  /* 0x0000000500057223 */ /* 0x000fc80000000000 */
[----:B-1----:R-:W-:-:S04]  /*0ed0*/  FFMA R9, R5, R4, RZ ;  /* 0x0000000405097223 */ /* 0x002fc800000000ff */
[----:B------:R-:W-:-:S04]  /*0ee0*/  FFMA R0, R9, -R7, R4 ;  /* 0x8000000709007223 */ /* 0x000fc80000000004 */
[----:B------:R-:W-:Y:S01]  /*0ef0*/  FFMA R5, R5, R0, R9 ;  /* 0x0000000005057223 */ /* 0x000fe20000000009 */
[----:B--2---:R-:W-:Y:S06]  /*0f00*/  @!P0 BRA `(.L_x_25) ;  /* 0x0000000000108947 */ /* 0x004fec0003800000 */
[----:B------:R-:W-:Y:S01]  /*0f10*/  IMAD.MOV.U32 R5, RZ, RZ, R7 ;  /* 0x000000ffff057224 */ /* 0x000fe200078e0007 */
[----:B------:R-:W-:-:S07]  /*0f20*/  MOV R6, 0xf40 ;  /* 0x00000f4000067802 */ /* 0x000fce0000000f00 */
[----:B0--3--:R-:W-:Y:S05]  /*0f30*/  CALL.REL.NOINC `($__internal_1_$__cuda_sm3x_div_rn_noftz_f32_slowpath) ;  /* 0x0000000000247944 */ /* 0x009fea0003c00000 */
[----:B------:R-:W-:-:S07]  /*0f40*/  MOV R5, R0 ;  /* 0x0000000000057202 */ /* 0x000fce0000000f00 */
.L_x_25:
[----:B------:R-:W-:Y:S05]  /*0f50*/  BSYNC.RECONVERGENT B0 ;  /* 0x0000000000007941 */ /* 0x000fea0003800200 */
.L_x_24:
[----:B------:R-:W1:Y:S01]  /*0f60*/  LDC.64 R6, c[0x0][0x388] ;  /* 0x0000e200ff067b82 */ /* 0x000e620000000a00 */
[----:B------:R-:W2:Y:S01]  /*0f70*/  LDCU UR4, c[0x0][0x39c] ;  /* 0x00007380ff0477ac */ /* 0x000ea20008000800 */
[----:B------:R-:W4:Y:S01]  /*0f80*/  F2F.F64.F32 R4, R5 ;  /* 0x0000000500047310 */ /* 0x000f220000201800 */
[----:B--2---:R-:W-:-:S04]  /*0f90*/  IMAD R3, R3, UR4, R2 ;  /* 0x0000000403037c24 */ /* 0x004fc8000f8e0202 */
[----:B-1----:R-:W-:-:S05]  /*0fa0*/  IMAD.WIDE R2, R3, 0x8, R6 ;  /* 0x0000000803027825 */ /* 0x002fca00078e0206 */
[----:B----4-:R-:W-:Y:S01]  /*0fb0*/  STG.E.64 desc[UR10][R2.64], R4 ;  /* 0x0000000402007986 */ /* 0x010fe2000c101b0a */
[----:B------:R-:W-:Y:S05]  /*0fc0*/  EXIT ;  /* 0x000000000000794d */ /* 0x000fea0003800000 */
        .weak           $__internal_1_$__cuda_sm3x_div_rn_noftz_f32_slowpath
        .type           $__internal_1_$__cuda_sm3x_div_rn_noftz_f32_slowpath,@function
        .size           $__internal_1_$__cuda_sm3x_div_rn_noftz_f32_slowpath,(.L_x_39 - $__internal_1_$__cuda_sm3x_div_rn_noftz_f32_slowpath)
$__internal_1_$__cuda_sm3x_div_rn_noftz_f32_slowpath:
[----:B------:R-:W-:Y:S01]  /*0fd0*/  SHF.R.U32.HI R7, RZ, 0x17, R5 ;  /* 0x00000017ff077819 */ /* 0x000fe20000011605 */
[----:B------:R-:W-:Y:S01]  /*0fe0*/  BSSY.RECONVERGENT B1, `(.L_x_26) ;  /* 0x0000062000017945 */ /* 0x000fe20003800200 */
[----:B------:R-:W-:Y:S02]  /*0ff0*/  SHF.R.U32.HI R0, RZ, 0x17, R4 ;  /* 0x00000017ff007819 */ /* 0x000fe40000011604 */
[----:B------:R-:W-:Y:S02]  /*1000*/  LOP3.LUT R12, R7, 0xff, RZ, 0xc0, !PT ;  /* 0x000000ff070c7812 */ /* 0x000fe400078ec0ff */
[----:B------:R-:W-:-:S03]  /*1010*/  LOP3.LUT R10, R0, 0xff, RZ, 0xc0, !PT ;  /* 0x000000ff000a7812 */ /* 0x000fc600078ec0ff */
[----:B------:R-:W-:Y:S01]  /*1020*/  VIADD R8, R12, 0xffffffff ;  /* 0xffffffff0c087836 */ /* 0x000fe20000000000 */
[----:B------:R-:W-:-:S04]  /*1030*/  IADD3 R0, PT, PT, R10, -0x1, RZ ;  /* 0xffffffff0a007810 */ /* 0x000fc80007ffe0ff */
[----:B------:R-:W-:-:S04]  /*1040*/  ISETP.GT.U32.AND P0, PT, R8, 0xfd, PT ;  /* 0x000000fd0800780c */ /* 0x000fc80003f04070 */
[----:B------:R-:W-:-:S13]  /*1050*/  ISETP.GT.U32.OR P0, PT, R0, 0xfd, P0 ;  /* 0x000000fd0000780c */ /* 0x000fda0000704470 */
[----:B------:R-:W-:Y:S01]  /*1060*/  @!P0 IMAD.MOV.U32 R7, RZ, RZ, RZ ;  /* 0x000000ffff078224 */ /* 0x000fe200078e00ff */
[----:B------:R-:W-:Y:S06]  /*1070*/  @!P0 BRA `(.L_x_27) ;  /* 0x00000000005c8947 */ /* 0x000fec0003800000 */
[----:B------:R-:W-:Y:S02]  /*1080*/  FSETP.GTU.FTZ.AND P0, PT, |R4|, +INF , PT ;  /* 0x7f8000000400780b */ /* 0x000fe40003f1c200 */
[----:B------:R-:W-:-:S04]  /*1090*/  FSETP.GTU.FTZ.AND P1, PT, |R5|, +INF , PT ;  /* 0x7f8000000500780b */ /* 0x000fc80003f3c200 */
[----:B------:R-:W-:-:S13]  /*10a0*/  PLOP3.LUT P0, PT, P0, P1, PT, 0xf8, 0x8f ;  /* 0x00000000008f781c */ /* 0x000fda0000703f70 */
[----:B------:R-:W-:Y:S05]  /*10b0*/  @P0 BRA `(.L_x_28) ;  /* 0x00000004004c0947 */ /* 0x000fea0003800000 */
[----:B------:R-:W-:-:S13]  /*10c0*/  LOP3.LUT P0, RZ, R5, 0x7fffffff, R4, 0xc8, !PT ;  /* 0x7fffffff05ff7812 */ /* 0x000fda000780c804 */
[----:B------:R-:W-:Y:S05]  /*10d0*/  @!P0 BRA `(.L_x_29) ;  /* 0x00000004003c8947 */ /* 0x000fea0003800000 */
[C---:B------:R-:W-:Y:S02]  /*10e0*/  FSETP.NEU.FTZ.AND P0, PT, |R4|.reuse, +INF , PT ;  /* 0x7f8000000400780b */ /* 0x040fe40003f1d200 */
[----:B------:R-:W-:Y:S02]  /*10f0*/  FSETP.NEU.FTZ.AND P2, PT, |R5|, +INF , PT ;  /* 0x7f8000000500780b */ /* 0x000fe40003f5d200 */
[----:B------:R-:W-:-:S11]  /*1100*/  FSETP.NEU.FTZ.AND P1, PT, |R4|, +INF , PT ;  /* 0x7f8000000400780b */ /* 0x000fd60003f3d200 */
[----:B------:R-:W-:Y:S05]  /*1110*/  @!P2 BRA !P0, `(.L_x_29) ;  /* 0x00000004002ca947 */ /* 0x000fea0004000000 */
[----:B------:R-:W-:-:S04]  /*1120*/  LOP3.LUT P0, RZ, R4, 0x7fffffff, RZ, 0xc0, !PT ;  /* 0x7fffffff04ff7812 */ /* 0x000fc8000780c0ff */
[----:B------:R-:W-:-:S13]  /*1130*/  PLOP3.LUT P0, PT, P2, P0, PT, 0x2f, 0xf2 ;  /* 0x0000000000f2781c */ /* 0x000fda0001700577 */
[----:B------:R-:W-:Y:S05]  /*1140*/  @P0 BRA `(.L_x_30) ;  /* 0x0000000400180947 */ /* 0x000fea0003800000 */
[----:B------:R-:W-:-:S04]  /*1150*/  LOP3.LUT P0, RZ, R5, 0x7fffffff, RZ, 0xc0, !PT ;  /* 0x7fffffff05ff7812 */ /* 0x000fc8000780c0ff */
[----:B------:R-:W-:-:S13]  /*1160*/  PLOP3.LUT P0, PT, P1, P0, PT, 0x2f, 0xf2 ;  /* 0x0000000000f2781c */ /* 0x000fda0000f00577 */
[----:B------:R-:W-:Y:S05]  /*1170*/  @P0 BRA `(.L_x_31) ;  /* 0x0000000400000947 */ /* 0x000fea0003800000 */
[----:B------:R-:W-:Y:S02]  /*1180*/  ISETP.GE.AND P0, PT, R0, RZ, PT ;  /* 0x000000ff0000720c */ /* 0x000fe40003f06270 */
[----:B------:R-:W-:-:S11]  /*1190*/  ISETP.GE.AND P1, PT, R8, RZ, PT ;  /* 0x000000ff0800720c */ /* 0x000fd60003f26270 */
[----:B------:R-:W-:Y:S01]  /*11a0*/  @P0 MOV R7, RZ ;  /* 0x000000ff00070202 */ /* 0x000fe20000000f00 */
[----:B------:R-:W-:Y:S02]  /*11b0*/  @!P0 IMAD.MOV.U32 R7, RZ, RZ, -0x40 ;  /* 0xffffffc0ff078424 */ /* 0x000fe400078e00ff */
[----:B------:R-:W-:Y:S01]  /*11c0*/  @!P0 FFMA R4, R4, 1.84467440737095516160e+19, RZ ;  /* 0x5f80000004048823 */ /* 0x000fe200000000ff */
[----:B------:R-:W-:Y:S02]  /*11d0*/  @!P1 FFMA R5, R5, 1.84467440737095516160e+19, RZ ;  /* 0x5f80000005059823 */ /* 0x000fe400000000ff */
[----:B------:R-:W-:-:S07]  /*11e0*/  @!P1 IADD3 R7, PT, PT, R7, 0x40, RZ ;  /* 0x0000004007079810 */ /* 0x000fce0007ffe0ff */
.L_x_27:
[----:B------:R-:W-:Y:S01]  /*11f0*/  LEA R0, R12, 0xc0800000, 0x17 ;  /* 0xc08000000c007811 */ /* 0x000fe200078eb8ff */
[----:B------:R-:W-:Y:S04]  /*1200*/  BSSY.RECONVERGENT B2, `(.L_x_32) ;  /* 0x0000036000027945 */ /* 0x000fe80003800200 */
[----:B------:R-:W-:Y:S01]  /*1210*/  IMAD.IADD R8, R5, 0x1, -R0 ;  /* 0x0000000105087824 */ /* 0x000fe200078e0a00 */
[----:B------:R-:W-:-:S03]  /*1220*/  IADD3 R5, PT, PT, R10, -0x7f, RZ ;  /* 0xffffff810a057810 */ /* 0x000fc60007ffe0ff */
[----:B------:R0:W1:Y:S01]  /*1230*/  MUFU.RCP R9, R8 ;  /* 0x0000000800097308 */ /* 0x0000620000001000 */
[----:B------:R-:W-:Y:S01]  /*1240*/  FADD.FTZ R11, -R8, -RZ ;  /* 0x800000ff080b7221 */ /* 0x000fe20000010100 */
[C---:B------:R-:W-:Y:S01]  /*1250*/  IMAD R0, R5.reuse, -0x800000, R4 ;  /* 0xff80000005007824 */ /* 0x040fe200078e0204 */
[----:B0-----:R-:W-:-:S05]  /*1260*/  IADD3 R8, PT, PT, R5, 0x7f, -R12 ;  /* 0x0000007f05087810 */ /* 0x001fca0007ffe80c */
[----:B------:R-:W-:Y:S02]  /*1270*/  IMAD.IADD R7, R8, 0x1, R7 ;  /* 0x0000000108077824 */ /* 0x000fe400078e0207 */
[----:B-1----:R-:W-:-:S04]  /*1280*/  FFMA R10, R9, R11, 1 ;  /* 0x3f800000090a7423 */ /* 0x002fc8000000000b */
[----:B------:R-:W-:-:S04]  /*1290*/  FFMA R13, R9, R10, R9 ;  /* 0x0000000a090d7223 */ /* 0x000fc80000000009 */
[----:B------:R-:W-:-:S04]  /*12a0*/  FFMA R4, R0, R13, RZ ;  /* 0x0000000d00047223 */ /* 0x000fc800000000ff */
[----:B------:R-:W-:-:S04]  /*12b0*/  FFMA R9, R11, R4, R0 ;  /* 0x000000040b097223 */ /* 0x000fc80000000000 */
[----:B------:R-:W-:-:S04]  /*12c0*/  FFMA R10, R13, R9, R4 ;  /* 0x000000090d0a7223 */ /* 0x000fc80000000004 */
[----:B------:R-:W-:-:S04]  /*12d0*/  FFMA R11, R11, R10, R0 ;  /* 0x0000000a0b0b7223 */ /* 0x000fc80000000000 */
[----:B------:R-:W-:-:S05]  /*12e0*/  FFMA R0, R13, R11, R10 ;  /* 0x0000000b0d007223 */ /* 0x000fca000000000a */
[----:B------:R-:W-:-:S04]  /*12f0*/  SHF.R.U32.HI R4, RZ, 0x17, R0 ;  /* 0x00000017ff047819 */ /* 0x000fc80000011600 */
[----:B------:R-:W-:-:S04]  /*1300*/  LOP3.LUT R4, R4, 0xff, RZ, 0xc0, !PT ;  /* 0x000000ff04047812 */ /* 0x000fc800078ec0ff */
[----:B------:R-:W-:-:S05]  /*1310*/  IADD3 R9, PT, PT, R4, R7, RZ ;  /* 0x0000000704097210 */ /* 0x000fca0007ffe0ff */
[----:B------:R-:W-:-:S05]  /*1320*/  VIADD R4, R9, 0xffffffff ;  /* 0xffffffff09047836 */ /* 0x000fca0000000000 */
[----:B------:R-:W-:-:S13]  /*1330*/  ISETP.GE.U32.AND P0, PT, R4, 0xfe, PT ;  /* 0x000000fe0400780c */ /* 0x000fda0003f06070 */
[----:B------:R-:W-:Y:S05]  /*1340*/  @!P0 BRA `(.L_x_33) ;  /* 0x0000000000808947 */ /* 0x000fea0003800000 */
[----:B------:R-:W-:-:S13]  /*1350*/  ISETP.GT.AND P0, PT, R9, 0xfe, PT ;  /* 0x000000fe0900780c */ /* 0x000fda0003f04270 */
[----:B------:R-:W-:Y:S05]  /*1360*/  @P0 BRA `(.L_x_34) ;  /* 0x00000000006c0947 */ /* 0x000fea0003800000 */
[----:B------:R-:W-:-:S13]  /*1370*/  ISETP.GE.AND P0, PT, R9, 0x1, PT ;  /* 0x000000010900780c */ /* 0x000fda0003f06270 */
[----:B------:R-:W-:Y:S05]  /*1380*/  @P0 BRA `(.L_x_35) ;  /* 0x0000000000740947 */ /* 0x000fea0003800000 */
[----:B------:R-:W-:Y:S02]  /*1390*/  ISETP.GE.AND P0, PT, R9, -0x18, PT ;  /* 0xffffffe80900780c */ /* 0x000fe40003f06270 */
[----:B------:R-:W-:-:S11]  /*13a0*/  LOP3.LUT R0, R0, 0x80000000, RZ, 0xc0, !PT ;  /* 0x8000000000007812 */ /* 0x000fd600078ec0ff */
[----:B------:R-:W-:Y:S05]  /*13b0*/  @!P0 BRA `(.L_x_35) ;  /* 0x0000000000688947 */ /* 0x000fea0003800000 */
[-CC-:B------:R-:W-:Y:S01]  /*13c0*/  FFMA.RZ R4, R13, R11.reuse, R10.reuse ;  /* 0x0000000b0d047223 */ /* 0x180fe2000000c00a */
[----:B------:R-:W-:Y:S01]  /*13d0*/  IADD3 R8, PT, PT, R9, 0x20, RZ ;  /* 0x0000002009087810 */ /* 0x000fe20007ffe0ff */
[-CC-:B------:R-:W-:Y:S01]  /*13e0*/  FFMA.RM R5, R13, R11.reuse, R10.reuse ;  /* 0x0000000b0d057223 */ /* 0x180fe2000000400a */
[----:B------:R-:W-:Y:S02]  /*13f0*/  ISETP.NE.AND P2, PT, R9, RZ, PT ;  /* 0x000000ff0900720c */ /* 0x000fe40003f45270 */
[----:B------:R-:W-:Y:S01]  /*1400*/  LOP3.LUT R7, R4, 0x7fffff, RZ, 0xc0, !PT ;  /* 0x007fffff04077812 */ /* 0x000fe200078ec0ff */
[----:B------:R-:W-:Y:S01]  /*1410*/  FFMA.RP R4, R13, R11, R10 ;  /* 0x0000000b0d047223 */ /* 0x000fe2000000800a */
[----:B------:R-:W-:Y:S01]  /*1420*/  ISETP.NE.AND P1, PT, R9, RZ, PT ;  /* 0x000000ff0900720c */ /* 0x000fe20003f25270 */
[----:B------:R-:W-:Y:S01]  /*1430*/  IMAD.MOV R9, RZ, RZ, -R9 ;  /* 0x000000ffff097224 */ /* 0x000fe200078e0a09 */
[----:B------:R-:W-:Y:S02]  /*1440*/  LOP3.LUT R7, R7, 0x800000, RZ, 0xfc, !PT ;  /* 0x0080000007077812 */ /* 0x000fe400078efcff */
[----:B------:R-:W-:-:S02]  /*1450*/  FSETP.NEU.FTZ.AND P0, PT, R4, R5, PT ;  /* 0x000000050400720b */ /* 0x000fc40003f1d000 */
[----:B------:R-:W-:Y:S02]  /*1460*/  SHF.L.U32 R8, R7, R8, RZ ;  /* 0x0000000807087219 */ /* 0x000fe400000006ff */
[----:B------:R-:W-:Y:S02]  /*1470*/  SEL R4, R9, RZ, P2 ;  /* 0x000000ff09047207 */ /* 0x000fe40001000000 */
[----:B------:R-:W-:Y:S02]  /*1480*/  ISETP.NE.AND P1, PT, R8, RZ, P1 ;  /* 0x000000ff0800720c */ /* 0x000fe40000f25270 */
[----:B------:R-:W-:Y:S02]  /*1490*/  SHF.R.U32.HI R4, RZ, R4, R7 ;  /* 0x00000004ff047219 */ /* 0x000fe40000011607 */
[----:B------:R-:W-:Y:S02]  /*14a0*/  PLOP3.LUT P0, PT, P0, P1, PT, 0xf8, 0x8f ;  /* 0x00000000008f781c */ /* 0x000fe40000703f70 */
[----:B------:R-:W-:-:S02]  /*14b0*/  SHF.R.U32.HI R8, RZ, 0x1, R4 ;  /* 0x00000001ff087819 */ /* 0x000fc40000011604 */
[----:B------:R-:W-:-:S04]  /*14c0*/  SEL R5, RZ, 0x1, !P0 ;  /* 0x00000001ff057807 */ /* 0x000fc80004000000 */
[----:B------:R-:W-:-:S04]  /*14d0*/  LOP3.LUT R5, R5, 0x1, R8, 0xf8, !PT ;  /* 0x0000000105057812 */ /* 0x000fc800078ef808 */
[----:B------:R-:W-:-:S04]  /*14e0*/  LOP3.LUT R5, R5, R4, RZ, 0xc0, !PT ;  /* 0x0000000405057212 */ /* 0x000fc800078ec0ff */
[----:B------:R-:W-:-:S04]  /*14f0*/  IADD3 R5, PT, PT, R8, R5, RZ ;  /* 0x0000000508057210 */ /* 0x000fc80007ffe0ff */
[----:B------:R-:W-:Y:S01]  /*1500*/  LOP3.LUT R0, R5, R0, RZ, 0xfc, !PT ;  /* 0x0000000005007212 */ /* 0x000fe200078efcff */
[----:B------:R-:W-:Y:S06]  /*1510*/  BRA `(.L_x_35) ;  /* 0x0000000000107947 */ /* 0x000fec0003800000 */
.L_x_34:
[----:B------:R-:W-:-:S04]  /*1520*/  LOP3.LUT R0, R0, 0x80000000, RZ, 0xc0, !PT ;  /* 0x8000000000007812 */ /* 0x000fc800078ec0ff */
[----:B------:R-:W-:Y:S01]  /*1530*/  LOP3.LUT R0, R0, 0x7f800000, RZ, 0xfc, !PT ;  /* 0x7f80000000007812 */ /* 0x000fe200078efcff */
[----:B------:R-:W-:Y:S06]  /*1540*/  BRA `(.L_x_35) ;  /* 0x0000000000047947 */ /* 0x000fec0003800000 */
.L_x_33:
[----:B------:R-:W-:-:S07]  /*1550*/  IMAD R0, R7, 0x800000, R0 ;  /* 0x0080000007007824 */ /* 0x000fce00078e0200 */
.L_x_35:
[----:B------:R-:W-:Y:S05]  /*1560*/  BSYNC.RECONVERGENT B2 ;  /* 0x0000000000027941 */ /* 0x000fea0003800200 */
.L_x_32:
[----:B------:R-:W-:Y:S05]  /*1570*/  BRA `(.L_x_36) ;  /* 0x0000000000207947 */ /* 0x000fea0003800000 */
.L_x_31:
[----:B------:R-:W-:-:S04]  /*1580*/  LOP3.LUT R0, R5, 0x80000000, R4, 0x48, !PT ;  /* 0x8000000005007812 */ /* 0x000fc800078e4804 */
[----:B------:R-:W-:Y:S01]  /*1590*/  LOP3.LUT R0, R0, 0x7f800000, RZ, 0xfc, !PT ;  /* 0x7f80000000007812 */ /* 0x000fe200078efcff */
[----:B------:R-:W-:Y:S06]  /*15a0*/  BRA `(.L_x_36) ;  /* 0x0000000000147947 */ /* 0x000fec0003800000 */
.L_x_30:
[----:B------:R-:W-:Y:S01]  /*15b0*/  LOP3.LUT R0, R5, 0x80000000, R4, 0x48, !PT ;  /* 0x8000000005007812 */ /* 0x000fe200078e4804 */
[----:B------:R-:W-:Y:S06]  /*15c0*/  BRA `(.L_x_36) ;  /* 0x00000000000c7947 */ /* 0x000fec0003800000 */
.L_x_29:
[----:B------:R-:W0:Y:S01]  /*15d0*/  MUFU.RSQ R0, -QNAN ;  /* 0xffc0000000007908 */ /* 0x000e220000001400 */
[----:B------:R-:W-:Y:S05]  /*15e0*/  BRA `(.L_x_36) ;  /* 0x0000000000047947 */ /* 0x000fea0003800000 */
.L_x_28:
[----:B------:R-:W-:-:S07]  /*15f0*/  FADD.FTZ R0, R4, R5 ;  /* 0x0000000504007221 */ /* 0x000fce0000010000 */
.L_x_36:
[----:B------:R-:W-:Y:S05]  /*1600*/  BSYNC.RECONVERGENT B1 ;  /* 0x0000000000017941 */ /* 0x000fea0003800200 */
.L_x_26:
[----:B------:R-:W-:-:S04]  /*1610*/  HFMA2 R7, -RZ, RZ, 0, 0 ;  /* 0x00000000ff077431 */ /* 0x000fc800000001ff */
[----:B0-----:R-:W-:Y:S05]  /*1620*/  RET.REL.NODEC R6 `(_Z15updateCentroidsPdS_S_iii) ;  /* 0xffffffe806747950 */ /* 0x001fea0003c3ffff */
.L_x_37:
        /* <DEDUP_REMOVED lines=13> */
.L_x_39:


//--------------------- .nv.shared._Z8Kernel04PdPiS0_S_ --------------------------
	.section	.nv.shared._Z8Kernel04PdPiS0_S_,"aw",@nobits
	.sectionflags	@""
	.align	8
.nv.shared._Z8Kernel04PdPiS0_S_:
	.zero		1216


//--------------------- .nv.shared.reserved.0     --------------------------
	.section	.nv.shared.reserved.0,"aw",@nobits
	.weak		__nv_reservedSMEM_offset_0_alias
	.size		__nv_reservedSMEM_offset_0_alias, 0, 64
	.other		__nv_reservedSMEM_offset_0_alias,@"STO_CUDA_RESERVED_SHARED STV_DEFAULT"
__nv_reservedSMEM_offset_0_alias:
	.zero		0
	.zero		64


//--------------------- .nv.constant0._Z8Kernel04PdPiS0_S_ --------------------------
	.section	.nv.constant0._Z8Kernel04PdPiS0_S_,"a",@progbits
	.sectionflags	@""
	.align	4
.nv.constant0._Z8Kernel04PdPiS0_S_:
	.zero		928


//--------------------- .nv.constant0._Z5UDistiiiPdS_S_ --------------------------
	.section	.nv.constant0._Z5UDistiiiPdS_S_,"a",@progbits
	.sectionflags	@""
	.align	4
.nv.constant0._Z5UDistiiiPdS_S_:
	.zero		936


//--------------------- .nv.constant0._Z15updateCentroidsPdS_S_iii --------------------------
	.section	.nv.constant0._Z15updateCentroidsPdS_S_iii,"a",@progbits
	.sectionflags	@""
	.align	4
.nv.constant0._Z15updateCentroidsPdS_S_iii:
	.zero		932


//--------------------- SYMBOLS --------------------------

	.type		.nv.reservedSmem.offset0,@object
	.size		.nv.reservedSmem.offset0,0x4
	.type		.nv.reservedSmem.cap,@object
	.size		.nv.reservedSmem.cap,0x4
